	.target	sm_90a

	.elftype	@"ET_EXEC"


//--------------------- .note.nv.tkinfo           --------------------------
	.section	.note.nv.tkinfo,"",@"SHT_NOTE"
	.sectionflags	@"SHF_NOTE_NV_TKINFO"
	.tkinfo
        /*0018*/ 	.word	0x00000002
        /*0030*/ 	.string	""
        /*0030*/ 	.string	"ptxas"
        /*0030*/ 	.string	"Cuda compilation tools, release 13.0, V13.0.88"
        /*0030*/ 	.string	"Build cuda_13.0.r13.0/compiler.36424714_0"
        /*0030*/ 	.string	"-arch sm_90a -m 64 "



//--------------------- .note.nv.cuinfo           --------------------------
	.section	.note.nv.cuinfo,"",@"SHT_NOTE"
	.sectionflags	@"SHF_NOTE_NV_CUINFO"
        /*0018*/ 	.short	0x0002
        /*001a*/ 	.short	0x005a
        /*001c*/ 	.short	0x0082
	.zero		2


//--------------------- .nv.info                  --------------------------
	.section	.nv.info,"",@"SHT_CUDA_INFO"
	.align	4


	//----- nvinfo : EIATTR_REGCOUNT
	.align		4
        /*0000*/ 	.byte	0x04, 0x2f
        /*0002*/ 	.short	(.L_1 - .L_0)
	.align		4
.L_0:
        /*0004*/ 	.word	index@(_ZN18transformer_engine15flash_attention18prepare_kernel_fwdI6__halfEEvPKT_PS3_mmmm)
        /*0008*/ 	.word	0x00000020


	//----- nvinfo : EIATTR_FRAME_SIZE
	.align		4
.L_1:
        /*000c*/ 	.byte	0x04, 0x11
        /*000e*/ 	.short	(.L_3 - .L_2)
	.align		4
.L_2:
        /*0010*/ 	.word	index@($__internal_7_$__cuda_sm20_rem_u64)
        /*0014*/ 	.word	0x00000000


	//----- nvinfo : EIATTR_FRAME_SIZE
	.align		4
.L_3:
        /*0018*/ 	.byte	0x04, 0x11
        /*001a*/ 	.short	(.L_5 - .L_4)
	.align		4
.L_4:
        /*001c*/ 	.word	index@($__internal_6_$__cuda_sm20_div_u64)
        /*0020*/ 	.word	0x00000000


	//----- nvinfo : EIATTR_FRAME_SIZE
	.align		4
.L_5:
        /*0024*/ 	.byte	0x04, 0x11
        /*0026*/ 	.short	(.L_7 - .L_6)
	.align		4
.L_6:
        /*0028*/ 	.word	index@(_ZN18transformer_engine15flash_attention18prepare_kernel_fwdI6__halfEEvPKT_PS3_mmmm)
        /*002c*/ 	.word	0x00000000


	//----- nvinfo : EIATTR_REGCOUNT
	.align		4
.L_7:
        /*0030*/ 	.byte	0x04, 0x2f
        /*0032*/ 	.short	(.L_9 - .L_8)
	.align		4
.L_8:
        /*0034*/ 	.word	index@(_ZN18transformer_engine15flash_attention18prepare_kernel_fwdI13__nv_bfloat16EEvPKT_PS3_mmmm)
        /*0038*/ 	.word	0x00000020


	//----- nvinfo : EIATTR_FRAME_SIZE
	.align		4
.L_9:
        /*003c*/ 	.byte	0x04, 0x11
        /*003e*/ 	.short	(.L_11 - .L_10)
	.align		4
.L_10:
        /*0040*/ 	.word	index@($__internal_5_$__cuda_sm20_rem_u64)
        /*0044*/ 	.word	0x00000000


	//----- nvinfo : EIATTR_FRAME_SIZE
	.align		4
.L_11:
        /*0048*/ 	.byte	0x04, 0x11
        /*004a*/ 	.short	(.L_13 - .L_12)
	.align		4
.L_12:
        /*004c*/ 	.word	index@($__internal_4_$__cuda_sm20_div_u64)
        /*0050*/ 	.word	0x00000000


	//----- nvinfo : EIATTR_FRAME_SIZE
	.align		4
.L_13:
        /*0054*/ 	.byte	0x04, 0x11
        /*0056*/ 	.short	(.L_15 - .L_14)
	.align		4
.L_14:
        /*0058*/ 	.word	index@(_ZN18transformer_engine15flash_attention18prepare_kernel_fwdI13__nv_bfloat16EEvPKT_PS3_mmmm)
        /*005c*/ 	.word	0x00000000


	//----- nvinfo : EIATTR_REGCOUNT
	.align		4
.L_15:
        /*0060*/ 	.byte	0x04, 0x2f
        /*0062*/ 	.short	(.L_17 - .L_16)
	.align		4
.L_16:
        /*0064*/ 	.word	index@(_ZN18transformer_engine15flash_attention18prepare_kernel_bwdI6__halfEEvPKT_S5_S5_PS3_mmmm)
        /*0068*/ 	.word	0x00000020


	//----- nvinfo : EIATTR_FRAME_SIZE
	.align		4
.L_17:
        /*006c*/ 	.byte	0x04, 0x11
        /*006e*/ 	.short	(.L_19 - .L_18)
	.align		4
.L_18:
        /*0070*/ 	.word	index@($__internal_3_$__cuda_sm20_rem_u64)
        /*0074*/ 	.word	0x00000000


	//----- nvinfo : EIATTR_FRAME_SIZE
	.align		4
.L_19:
        /*0078*/ 	.byte	0x04, 0x11
        /*007a*/ 	.short	(.L_21 - .L_20)
	.align		4
.L_20:
        /*007c*/ 	.word	index@($__internal_2_$__cuda_sm20_div_u64)
        /*0080*/ 	.word	0x00000000


	//----- nvinfo : EIATTR_FRAME_SIZE
	.align		4
.L_21:
        /*0084*/ 	.byte	0x04, 0x11
        /*0086*/ 	.short	(.L_23 - .L_22)
	.align		4
.L_22:
        /*0088*/ 	.word	index@(_ZN18transformer_engine15flash_attention18prepare_kernel_bwdI6__halfEEvPKT_S5_S5_PS3_mmmm)
        /*008c*/ 	.word	0x00000000


	//----- nvinfo : EIATTR_REGCOUNT
	.align		4
.L_23:
        /*0090*/ 	.byte	0x04, 0x2f
        /*0092*/ 	.short	(.L_25 - .L_24)
	.align		4
.L_24:
        /*0094*/ 	.word	index@(_ZN18transformer_engine15flash_attention18prepare_kernel_bwdI13__nv_bfloat16EEvPKT_S5_S5_PS3_mmmm)
        /*0098*/ 	.word	0x00000020


	//----- nvinfo : EIATTR_FRAME_SIZE
	.align		4
.L_25:
        /*009c*/ 	.byte	0x04, 0x11
        /*009e*/ 	.short	(.L_27 - .L_26)
	.align		4
.L_26:
        /*00a0*/ 	.word	index@($__internal_1_$__cuda_sm20_rem_u64)
        /*00a4*/ 	.word	0x00000000


	//----- nvinfo : EIATTR_FRAME_SIZE
	.align		4
.L_27:
        /*00a8*/ 	.byte	0x04, 0x11
        /*00aa*/ 	.short	(.L_29 - .L_28)
	.align		4
.L_28:
        /*00ac*/ 	.word	index@($__internal_0_$__cuda_sm20_div_u64)
        /*00b0*/ 	.word	0x00000000


	//----- nvinfo : EIATTR_FRAME_SIZE
	.align		4
.L_29:
        /*00b4*/ 	.byte	0x04, 0x11
        /*00b6*/ 	.short	(.L_31 - .L_30)
	.align		4
.L_30:
        /*00b8*/ 	.word	index@(_ZN18transformer_engine15flash_attention18prepare_kernel_bwdI13__nv_bfloat16EEvPKT_S5_S5_PS3_mmmm)
        /*00bc*/ 	.word	0x00000000


	//----- nvinfo : EIATTR_MIN_STACK_SIZE
	.align		4
.L_31:
        /*00c0*/ 	.byte	0x04, 0x12
        /*00c2*/ 	.short	(.L_33 - .L_32)
	.align		4
.L_32:
        /*00c4*/ 	.word	index@(_ZN18transformer_engine15flash_attention18prepare_kernel_bwdI13__nv_bfloat16EEvPKT_S5_S5_PS3_mmmm)
        /*00c8*/ 	.word	0x00000000


	//----- nvinfo : EIATTR_MIN_STACK_SIZE
	.align		4
.L_33:
        /*00cc*/ 	.byte	0x04, 0x12
        /*00ce*/ 	.short	(.L_35 - .L_34)
	.align		4
.L_34:
        /*00d0*/ 	.word	index@(_ZN18transformer_engine15flash_attention18prepare_kernel_bwdI6__halfEEvPKT_S5_S5_PS3_mmmm)
        /*00d4*/ 	.word	0x00000000


	//----- nvinfo : EIATTR_MIN_STACK_SIZE
	.align		4
.L_35:
        /*00d8*/ 	.byte	0x04, 0x12
        /*00da*/ 	.short	(.L_37 - .L_36)
	.align		4
.L_36:
        /*00dc*/ 	.word	index@(_ZN18transformer_engine15flash_attention18prepare_kernel_fwdI13__nv_bfloat16EEvPKT_PS3_mmmm)
        /*00e0*/ 	.word	0x00000000


	//----- nvinfo : EIATTR_MIN_STACK_SIZE
	.align		4
.L_37:
        /*00e4*/ 	.byte	0x04, 0x12
        /*00e6*/ 	.short	(.L_39 - .L_38)
	.align		4
.L_38:
        /*00e8*/ 	.word	index@(_ZN18transformer_engine15flash_attention18prepare_kernel_fwdI6__halfEEvPKT_PS3_mmmm)
        /*00ec*/ 	.word	0x00000000
.L_39:


//--------------------- .nv.compat                --------------------------
	.section	.nv.compat,"",@"SHT_CUDA_COMPAT_INFO"
	.align	4
        /*0000*/ 	.byte	0x02, 0x09, 0x01, 0x00, 0x02, 0x02, 0x01, 0x00, 0x02, 0x05, 0x05, 0x00, 0x03, 0x07, 0x01, 0x01
        /*0010*/ 	.byte	0x02, 0x03, 0x00, 0x00, 0x02, 0x06, 0x01, 0x00, 0x04, 0x0b, 0x08, 0x00, 0x00, 0x00, 0x00, 0x00
        /*0020*/ 	.byte	0x00, 0x00, 0x00, 0x00


//--------------------- .nv.info._ZN18transformer_engine15flash_attention18prepare_kernel_bwdI13__nv_bfloat16EEvPKT_S5_S5_PS3_mmmm --------------------------
	.section	.nv.info._ZN18transformer_engine15flash_attention18prepare_kernel_bwdI13__nv_bfloat16EEvPKT_S5_S5_PS3_mmmm,"",@"SHT_CUDA_INFO"
	.sectionflags	@""
	.align	4


	//----- nvinfo : EIATTR_CUDA_API_VERSION
	.align		4
        /*0000*/ 	.byte	0x04, 0x37
        /*0002*/ 	.short	(.L_41 - .L_40)
.L_40:
        /*0004*/ 	.word	0x00000082


	//----- nvinfo : EIATTR_KPARAM_INFO
	.align		4
.L_41:
        /*0008*/ 	.byte	0x04, 0x17
        /*000a*/ 	.short	(.L_43 - .L_42)
.L_42:
        /*000c*/ 	.word	0x00000000
        /*0010*/ 	.short	0x0007
        /*0012*/ 	.short	0x0038
        /*0014*/ 	.byte	0x00, 0xf0, 0x21, 0x00


	//----- nvinfo : EIATTR_KPARAM_INFO
	.align		4
.L_43:
        /*0018*/ 	.byte	0x04, 0x17
        /*001a*/ 	.short	(.L_45 - .L_44)
.L_44:
        /*001c*/ 	.word	0x00000000
        /*0020*/ 	.short	0x0006
        /*0022*/ 	.short	0x0030
        /*0024*/ 	.byte	0x00, 0xf0, 0x21, 0x00


	//----- nvinfo : EIATTR_KPARAM_INFO
	.align		4
.L_45:
        /*0028*/ 	.byte	0x04, 0x17
        /*002a*/ 	.short	(.L_47 - .L_46)
.L_46:
        /*002c*/ 	.word	0x00000000
        /*0030*/ 	.short	0x0005
        /*0032*/ 	.short	0x0028
        /*0034*/ 	.byte	0x00, 0xf0, 0x21, 0x00


	//----- nvinfo : EIATTR_KPARAM_INFO
	.align		4
.L_47:
        /*0038*/ 	.byte	0x04, 0x17
        /*003a*/ 	.short	(.L_49 - .L_48)
.L_48:
        /*003c*/ 	.word	0x00000000
        /*0040*/ 	.short	0x0004
        /*0042*/ 	.short	0x0020
        /*0044*/ 	.byte	0x00, 0xf0, 0x21, 0x00


	//----- nvinfo : EIATTR_KPARAM_INFO
	.align		4
.L_49:
        /*0048*/ 	.byte	0x04, 0x17
        /*004a*/ 	.short	(.L_51 - .L_50)
.L_50:
        /*004c*/ 	.word	0x00000000
        /*0050*/ 	.short	0x0003
        /*0052*/ 	.short	0x0018
        /*0054*/ 	.byte	0x00, 0xf0, 0x21, 0x00


	//----- nvinfo : EIATTR_KPARAM_INFO
	.align		4
.L_51:
        /*0058*/ 	.byte	0x04, 0x17
        /*005a*/ 	.short	(.L_53 - .L_52)
.L_52:
        /*005c*/ 	.word	0x00000000
        /*0060*/ 	.short	0x0002
        /*0062*/ 	.short	0x0010
        /*0064*/ 	.byte	0x00, 0xf0, 0x21, 0x00


	//----- nvinfo : EIATTR_KPARAM_INFO
	.align		4
.L_53:
        /*0068*/ 	.byte	0x04, 0x17
        /*006a*/ 	.short	(.L_55 - .L_54)
.L_54:
        /*006c*/ 	.word	0x00000000
        /*0070*/ 	.short	0x0001
        /*0072*/ 	.short	0x0008
        /*0074*/ 	.byte	0x00, 0xf0, 0x21, 0x00


	//----- nvinfo : EIATTR_KPARAM_INFO
	.align		4
.L_55:
        /*0078*/ 	.byte	0x04, 0x17
        /*007a*/ 	.short	(.L_57 - .L_56)
.L_56:
        /*007c*/ 	.word	0x00000000
        /*0080*/ 	.short	0x0000
        /*0082*/ 	.short	0x0000
        /*0084*/ 	.byte	0x00, 0xf0, 0x21, 0x00


	//----- nvinfo : EIATTR_SPARSE_MMA_MASK
	.align		4
.L_57:
        /*0088*/ 	.byte	0x03, 0x50
        /*008a*/ 	.short	0x0000


	//----- nvinfo : EIATTR_MAXREG_COUNT
	.align		4
        /*008c*/ 	.byte	0x03, 0x1b
        /*008e*/ 	.short	0x0080


	//----- nvinfo : EIATTR_MERCURY_ISA_VERSION
	.align		4
        /*0090*/ 	.byte	0x03, 0x5f
        /*0092*/ 	.short	0x0101


	//----- nvinfo : EIATTR_EXIT_INSTR_OFFSETS
	.align		4
        /*0094*/ 	.byte	0x04, 0x1c
        /*0096*/ 	.short	(.L_59 - .L_58)


	//   ....[0]....
.L_58:
        /*0098*/ 	.word	0x00000380


	//   ....[1]....
        /*009c*/ 	.word	0x00000570


	//   ....[2]....
        /*00a0*/ 	.word	0x00001230


	//   ....[3]....
        /*00a4*/ 	.word	0x00001410


	//----- nvinfo : EIATTR_MAX_THREADS
	.align		4
.L_59:
        /*00a8*/ 	.byte	0x04, 0x05
        /*00aa*/ 	.short	(.L_61 - .L_60)
.L_60:
        /*00ac*/ 	.word	0x00000200
        /*00b0*/ 	.word	0x00000001
        /*00b4*/ 	.word	0x00000001


	//----- nvinfo : EIATTR_CRS_STACK_SIZE
	.align		4
.L_61:
        /*00b8*/ 	.byte	0x04, 0x1e
        /*00ba*/ 	.short	(.L_63 - .L_62)
.L_62:
        /*00bc*/ 	.word	0x00000000


	//----- nvinfo : EIATTR_CBANK_PARAM_SIZE
	.align		4
.L_63:
        /*00c0*/ 	.byte	0x03, 0x19
        /*00c2*/ 	.short	0x0040


	//----- nvinfo : EIATTR_PARAM_CBANK
	.align		4
        /*00c4*/ 	.byte	0x04, 0x0a
        /*00c6*/ 	.short	(.L_65 - .L_64)
	.align		4
.L_64:
        /*00c8*/ 	.word	index@(.nv.constant0._ZN18transformer_engine15flash_attention18prepare_kernel_bwdI13__nv_bfloat16EEvPKT_S5_S5_PS3_mmmm)
        /*00cc*/ 	.short	0x0210
        /*00ce*/ 	.short	0x0040


	//----- nvinfo : EIATTR_SW_WAR
	.align		4
.L_65:
        /*00d0*/ 	.byte	0x04, 0x36
        /*00d2*/ 	.short	(.L_67 - .L_66)
.L_66:
        /*00d4*/ 	.word	0x00000008
.L_67:


//--------------------- .nv.info._ZN18transformer_engine15flash_attention18prepare_kernel_bwdI6__halfEEvPKT_S5_S5_PS3_mmmm --------------------------
	.section	.nv.info._ZN18transformer_engine15flash_attention18prepare_kernel_bwdI6__halfEEvPKT_S5_S5_PS3_mmmm,"",@"SHT_CUDA_INFO"
	.sectionflags	@""
	.align	4


	//----- nvinfo : EIATTR_CUDA_API_VERSION
	.align		4
        /*0000*/ 	.byte	0x04, 0x37
        /*0002*/ 	.short	(.L_69 - .L_68)
.L_68:
        /*0004*/ 	.word	0x00000082


	//----- nvinfo : EIATTR_KPARAM_INFO
	.align		4
.L_69:
        /*0008*/ 	.byte	0x04, 0x17
        /*000a*/ 	.short	(.L_71 - .L_70)
.L_70:
        /*000c*/ 	.word	0x00000000
        /*0010*/ 	.short	0x0007
        /*0012*/ 	.short	0x0038
        /*0014*/ 	.byte	0x00, 0xf0, 0x21, 0x00


	//----- nvinfo : EIATTR_KPARAM_INFO
	.align		4
.L_71:
        /*0018*/ 	.byte	0x04, 0x17
        /*001a*/ 	.short	(.L_73 - .L_72)
.L_72:
        /*001c*/ 	.word	0x00000000
        /*0020*/ 	.short	0x0006
        /*0022*/ 	.short	0x0030
        /*0024*/ 	.byte	0x00, 0xf0, 0x21, 0x00


	//----- nvinfo : EIATTR_KPARAM_INFO
	.align		4
.L_73:
        /*0028*/ 	.byte	0x04, 0x17
        /*002a*/ 	.short	(.L_75 - .L_74)
.L_74:
        /*002c*/ 	.word	0x00000000
        /*0030*/ 	.short	0x0005
        /*0032*/ 	.short	0x0028
        /*0034*/ 	.byte	0x00, 0xf0, 0x21, 0x00


	//----- nvinfo : EIATTR_KPARAM_INFO
	.align		4
.L_75:
        /*0038*/ 	.byte	0x04, 0x17
        /*003a*/ 	.short	(.L_77 - .L_76)
.L_76:
        /*003c*/ 	.word	0x00000000
        /*0040*/ 	.short	0x0004
        /*0042*/ 	.short	0x0020
        /*0044*/ 	.byte	0x00, 0xf0, 0x21, 0x00


	//----- nvinfo : EIATTR_KPARAM_INFO
	.align		4
.L_77:
        /*0048*/ 	.byte	0x04, 0x17
        /*004a*/ 	.short	(.L_79 - .L_78)
.L_78:
        /*004c*/ 	.word	0x00000000
        /*0050*/ 	.short	0x0003
        /*0052*/ 	.short	0x0018
        /*0054*/ 	.byte	0x00, 0xf0, 0x21, 0x00


	//----- nvinfo : EIATTR_KPARAM_INFO
	.align		4
.L_79:
        /*0058*/ 	.byte	0x04, 0x17
        /*005a*/ 	.short	(.L_81 - .L_80)
.L_80:
        /*005c*/ 	.word	0x00000000
        /*0060*/ 	.short	0x0002
        /*0062*/ 	.short	0x0010
        /*0064*/ 	.byte	0x00, 0xf0, 0x21, 0x00


	//----- nvinfo : EIATTR_KPARAM_INFO
	.align		4
.L_81:
        /*0068*/ 	.byte	0x04, 0x17
        /*006a*/ 	.short	(.L_83 - .L_82)
.L_82:
        /*006c*/ 	.word	0x00000000
        /*0070*/ 	.short	0x0001
        /*0072*/ 	.short	0x0008
        /*0074*/ 	.byte	0x00, 0xf0, 0x21, 0x00


	//----- nvinfo : EIATTR_KPARAM_INFO
	.align		4
.L_83:
        /*0078*/ 	.byte	0x04, 0x17
        /*007a*/ 	.short	(.L_85 - .L_84)
.L_84:
        /*007c*/ 	.word	0x00000000
        /*0080*/ 	.short	0x0000
        /*0082*/ 	.short	0x0000
        /*0084*/ 	.byte	0x00, 0xf0, 0x21, 0x00


	//----- nvinfo : EIATTR_SPARSE_MMA_MASK
	.align		4
.L_85:
        /*0088*/ 	.byte	0x03, 0x50
        /*008a*/ 	.short	0x0000


	//----- nvinfo : EIATTR_MAXREG_COUNT
	.align		4
        /*008c*/ 	.byte	0x03, 0x1b
        /*008e*/ 	.short	0x0080


	//----- nvinfo : EIATTR_MERCURY_ISA_VERSION
	.align		4
        /*0090*/ 	.byte	0x03, 0x5f
        /*0092*/ 	.short	0x0101


	//----- nvinfo : EIATTR_EXIT_INSTR_OFFSETS
	.align		4
        /*0094*/ 	.byte	0x04, 0x1c
        /*0096*/ 	.short	(.L_87 - .L_86)


	//   ....[0]....
.L_86:
        /*0098*/ 	.word	0x00000380


	//   ....[1]....
        /*009c*/ 	.word	0x00000570


	//   ....[2]....
        /*00a0*/ 	.word	0x00001230


	//   ....[3]....
        /*00a4*/ 	.word	0x00001410


	//----- nvinfo : EIATTR_MAX_THREADS
	.align		4
.L_87:
        /*00a8*/ 	.byte	0x04, 0x05
        /*00aa*/ 	.short	(.L_89 - .L_88)
.L_88:
        /*00ac*/ 	.word	0x00000200
        /*00b0*/ 	.word	0x00000001
        /*00b4*/ 	.word	0x00000001


	//----- nvinfo : EIATTR_CRS_STACK_SIZE
	.align		4
.L_89:
        /*00b8*/ 	.byte	0x04, 0x1e
        /*00ba*/ 	.short	(.L_91 - .L_90)
.L_90:
        /*00bc*/ 	.word	0x00000000


	//----- nvinfo : EIATTR_CBANK_PARAM_SIZE
	.align		4
.L_91:
        /*00c0*/ 	.byte	0x03, 0x19
        /*00c2*/ 	.short	0x0040


	//----- nvinfo : EIATTR_PARAM_CBANK
	.align		4
        /*00c4*/ 	.byte	0x04, 0x0a
        /*00c6*/ 	.short	(.L_93 - .L_92)
	.align		4
.L_92:
        /*00c8*/ 	.word	index@(.nv.constant0._ZN18transformer_engine15flash_attention18prepare_kernel_bwdI6__halfEEvPKT_S5_S5_PS3_mmmm)
        /*00cc*/ 	.short	0x0210
        /*00ce*/ 	.short	0x0040


	//----- nvinfo : EIATTR_SW_WAR
	.align		4
.L_93:
        /*00d0*/ 	.byte	0x04, 0x36
        /*00d2*/ 	.short	(.L_95 - .L_94)
.L_94:
        /*00d4*/ 	.word	0x00000008
.L_95:


//--------------------- .nv.info._ZN18transformer_engine15flash_attention18prepare_kernel_fwdI13__nv_bfloat16EEvPKT_PS3_mmmm --------------------------
	.section	.nv.info._ZN18transformer_engine15flash_attention18prepare_kernel_fwdI13__nv_bfloat16EEvPKT_PS3_mmmm,"",@"SHT_CUDA_INFO"
	.sectionflags	@""
	.align	4


	//----- nvinfo : EIATTR_CUDA_API_VERSION
	.align		4
        /*0000*/ 	.byte	0x04, 0x37
        /*0002*/ 	.short	(.L_97 - .L_96)
.L_96:
        /*0004*/ 	.word	0x00000082


	//----- nvinfo : EIATTR_KPARAM_INFO
	.align		4
.L_97:
        /*0008*/ 	.byte	0x04, 0x17
        /*000a*/ 	.short	(.L_99 - .L_98)
.L_98:
        /*000c*/ 	.word	0x00000000
        /*0010*/ 	.short	0x0005
        /*0012*/ 	.short	0x0028
        /*0014*/ 	.byte	0x00, 0xf0, 0x21, 0x00


	//----- nvinfo : EIATTR_KPARAM_INFO
	.align		4
.L_99:
        /*0018*/ 	.byte	0x04, 0x17
        /*001a*/ 	.short	(.L_101 - .L_100)
.L_100:
        /*001c*/ 	.word	0x00000000
        /*0020*/ 	.short	0x0004
        /*0022*/ 	.short	0x0020
        /*0024*/ 	.byte	0x00, 0xf0, 0x21, 0x00


	//----- nvinfo : EIATTR_KPARAM_INFO
	.align		4
.L_101:
        /*0028*/ 	.byte	0x04, 0x17
        /*002a*/ 	.short	(.L_103 - .L_102)
.L_102:
        /*002c*/ 	.word	0x00000000
        /*0030*/ 	.short	0x0003
        /*0032*/ 	.short	0x0018
        /*0034*/ 	.byte	0x00, 0xf0, 0x21, 0x00


	//----- nvinfo : EIATTR_KPARAM_INFO
	.align		4
.L_103:
        /*0038*/ 	.byte	0x04, 0x17
        /*003a*/ 	.short	(.L_105 - .L_104)
.L_104:
        /*003c*/ 	.word	0x00000000
        /*0040*/ 	.short	0x0002
        /*0042*/ 	.short	0x0010
        /*0044*/ 	.byte	0x00, 0xf0, 0x21, 0x00


	//----- nvinfo : EIATTR_KPARAM_INFO
	.align		4
.L_105:
        /*0048*/ 	.byte	0x04, 0x17
        /*004a*/ 	.short	(.L_107 - .L_106)
.L_106:
        /*004c*/ 	.word	0x00000000
        /*0050*/ 	.short	0x0001
        /*0052*/ 	.short	0x0008
        /*0054*/ 	.byte	0x00, 0xf0, 0x21, 0x00


	//----- nvinfo : EIATTR_KPARAM_INFO
	.align		4
.L_107:
        /*0058*/ 	.byte	0x04, 0x17
        /*005a*/ 	.short	(.L_109 - .L_108)
.L_108:
        /*005c*/ 	.word	0x00000000
        /*0060*/ 	.short	0x0000
        /*0062*/ 	.short	0x0000
        /*0064*/ 	.byte	0x00, 0xf0, 0x21, 0x00


	//----- nvinfo : EIATTR_SPARSE_MMA_MASK
	.align		4
.L_109:
        /*0068*/ 	.byte	0x03, 0x50
        /*006a*/ 	.short	0x0000


	//----- nvinfo : EIATTR_MAXREG_COUNT
	.align		4
        /*006c*/ 	.byte	0x03, 0x1b
        /*006e*/ 	.short	0x0080


	//----- nvinfo : EIATTR_MERCURY_ISA_VERSION
	.align		4
        /*0070*/ 	.byte	0x03, 0x5f
        /*0072*/ 	.short	0x0101


	//----- nvinfo : EIATTR_EXIT_INSTR_OFFSETS
	.align		4
        /*0074*/ 	.byte	0x04, 0x1c
        /*0076*/ 	.short	(.L_111 - .L_110)


	//   ....[0]....
.L_110:
        /*0078*/ 	.word	0x00000260


	//   ....[1]....
        /*007c*/ 	.word	0x00000420


	//   ....[2]....
        /*0080*/ 	.word	0x000011f0


	//   ....[3]....
        /*0084*/ 	.word	0x000013b0


	//----- nvinfo : EIATTR_MAX_THREADS
	.align		4
.L_111:
        /*0088*/ 	.byte	0x04, 0x05
        /*008a*/ 	.short	(.L_113 - .L_112)
.L_112:
        /*008c*/ 	.word	0x00000200
        /*0090*/ 	.word	0x00000001
        /*0094*/ 	.word	0x00000001


	//----- nvinfo : EIATTR_CRS_STACK_SIZE
	.align		4
.L_113:
        /*0098*/ 	.byte	0x04, 0x1e
        /*009a*/ 	.short	(.L_115 - .L_114)
.L_114:
        /*009c*/ 	.word	0x00000000


	//----- nvinfo : EIATTR_CBANK_PARAM_SIZE
	.align		4
.L_115:
        /*00a0*/ 	.byte	0x03, 0x19
        /*00a2*/ 	.short	0x0030


	//----- nvinfo : EIATTR_PARAM_CBANK
	.align		4
        /*00a4*/ 	.byte	0x04, 0x0a
        /*00a6*/ 	.short	(.L_117 - .L_116)
	.align		4
.L_116:
        /*00a8*/ 	.word	index@(.nv.constant0._ZN18transformer_engine15flash_attention18prepare_kernel_fwdI13__nv_bfloat16EEvPKT_PS3_mmmm)
        /*00ac*/ 	.short	0x0210
        /*00ae*/ 	.short	0x0030


	//----- nvinfo : EIATTR_SW_WAR
	.align		4
.L_117:
        /*00b0*/ 	.byte	0x04, 0x36
        /*00b2*/ 	.short	(.L_119 - .L_118)
.L_118:
        /*00b4*/ 	.word	0x00000008
.L_119:


//--------------------- .nv.info._ZN18transformer_engine15flash_attention18prepare_kernel_fwdI6__halfEEvPKT_PS3_mmmm --------------------------
	.section	.nv.info._ZN18transformer_engine15flash_attention18prepare_kernel_fwdI6__halfEEvPKT_PS3_mmmm,"",@"SHT_CUDA_INFO"
	.sectionflags	@""
	.align	4


	//----- nvinfo : EIATTR_CUDA_API_VERSION
	.align		4
        /*0000*/ 	.byte	0x04, 0x37
        /*0002*/ 	.short	(.L_121 - .L_120)
.L_120:
        /*0004*/ 	.word	0x00000082


	//----- nvinfo : EIATTR_KPARAM_INFO
	.align		4
.L_121:
        /*0008*/ 	.byte	0x04, 0x17
        /*000a*/ 	.short	(.L_123 - .L_122)
.L_122:
        /*000c*/ 	.word	0x00000000
        /*0010*/ 	.short	0x0005
        /*0012*/ 	.short	0x0028
        /*0014*/ 	.byte	0x00, 0xf0, 0x21, 0x00


	//----- nvinfo : EIATTR_KPARAM_INFO
	.align		4
.L_123:
        /*0018*/ 	.byte	0x04, 0x17
        /*001a*/ 	.short	(.L_125 - .L_124)
.L_124:
        /*001c*/ 	.word	0x00000000
        /*0020*/ 	.short	0x0004
        /*0022*/ 	.short	0x0020
        /*0024*/ 	.byte	0x00, 0xf0, 0x21, 0x00


	//----- nvinfo : EIATTR_KPARAM_INFO
	.align		4
.L_125:
        /*0028*/ 	.byte	0x04, 0x17
        /*002a*/ 	.short	(.L_127 - .L_126)
.L_126:
        /*002c*/ 	.word	0x00000000
        /*0030*/ 	.short	0x0003
        /*0032*/ 	.short	0x0018
        /*0034*/ 	.byte	0x00, 0xf0, 0x21, 0x00


	//----- nvinfo : EIATTR_KPARAM_INFO
	.align		4
.L_127:
        /*0038*/ 	.byte	0x04, 0x17
        /*003a*/ 	.short	(.L_129 - .L_128)
.L_128:
        /*003c*/ 	.word	0x00000000
        /*0040*/ 	.short	0x0002
        /*0042*/ 	.short	0x0010
        /*0044*/ 	.byte	0x00, 0xf0, 0x21, 0x00


	//----- nvinfo : EIATTR_KPARAM_INFO
	.align		4
.L_129:
        /*0048*/ 	.byte	0x04, 0x17
        /*004a*/ 	.short	(.L_131 - .L_130)
.L_130:
        /*004c*/ 	.word	0x00000000
        /*0050*/ 	.short	0x0001
        /*0052*/ 	.short	0x0008
        /*0054*/ 	.byte	0x00, 0xf0, 0x21, 0x00


	//----- nvinfo : EIATTR_KPARAM_INFO
	.align		4
.L_131:
        /*0058*/ 	.byte	0x04, 0x17
        /*005a*/ 	.short	(.L_133 - .L_132)
.L_132:
        /*005c*/ 	.word	0x00000000
        /*0060*/ 	.short	0x0000
        /*0062*/ 	.short	0x0000
        /*0064*/ 	.byte	0x00, 0xf0, 0x21, 0x00


	//----- nvinfo : EIATTR_SPARSE_MMA_MASK
	.align		4
.L_133:
        /*0068*/ 	.byte	0x03, 0x50
        /*006a*/ 	.short	0x0000


	//----- nvinfo : EIATTR_MAXREG_COUNT
	.align		4
        /*006c*/ 	.byte	0x03, 0x1b
        /*006e*/ 	.short	0x0080


	//----- nvinfo : EIATTR_MERCURY_ISA_VERSION
	.align		4
        /*0070*/ 	.byte	0x03, 0x5f
        /*0072*/ 	.short	0x0101


	//----- nvinfo : EIATTR_EXIT_INSTR_OFFSETS
	.align		4
        /*0074*/ 	.byte	0x04, 0x1c
        /*0076*/ 	.short	(.L_135 - .L_134)


	//   ....[0]....
.L_134:
        /*0078*/ 	.word	0x00000260


	//   ....[1]....
        /*007c*/ 	.word	0x00000420


	//   ....[2]....
        /*0080*/ 	.word	0x000011f0


	//   ....[3]....
        /*0084*/ 	.word	0x000013b0


	//----- nvinfo : EIATTR_MAX_THREADS
	.align		4
.L_135:
        /*0088*/ 	.byte	0x04, 0x05
        /*008a*/ 	.short	(.L_137 - .L_136)
.L_136:
        /*008c*/ 	.word	0x00000200
        /*0090*/ 	.word	0x00000001
        /*0094*/ 	.word	0x00000001


	//----- nvinfo : EIATTR_CRS_STACK_SIZE
	.align		4
.L_137:
        /*0098*/ 	.byte	0x04, 0x1e
        /*009a*/ 	.short	(.L_139 - .L_138)
.L_138:
        /*009c*/ 	.word	0x00000000


	//----- nvinfo : EIATTR_CBANK_PARAM_SIZE
	.align		4
.L_139:
        /*00a0*/ 	.byte	0x03, 0x19
        /*00a2*/ 	.short	0x0030


	//----- nvinfo : EIATTR_PARAM_CBANK
	.align		4
        /*00a4*/ 	.byte	0x04, 0x0a
        /*00a6*/ 	.short	(.L_141 - .L_140)
	.align		4
.L_140:
        /*00a8*/ 	.word	index@(.nv.constant0._ZN18transformer_engine15flash_attention18prepare_kernel_fwdI6__halfEEvPKT_PS3_mmmm)
        /*00ac*/ 	.short	0x0210
        /*00ae*/ 	.short	0x0030


	//----- nvinfo : EIATTR_SW_WAR
	.align		4
.L_141:
        /*00b0*/ 	.byte	0x04, 0x36
        /*00b2*/ 	.short	(.L_143 - .L_142)
.L_142:
        /*00b4*/ 	.word	0x00000008
.L_143:


//--------------------- .nv.callgraph             --------------------------
	.section	.nv.callgraph,"",@"SHT_CUDA_CALLGRAPH"
	.align	4
	.sectionentsize	8
	.align		4
        /*0000*/ 	.word	0x00000000
	.align		4
        /*0004*/ 	.word	0xffffffff
	.align		4
        /*0008*/ 	.word	0x00000000
	.align		4
        /*000c*/ 	.word	0xfffffffe
	.align		4
        /*0010*/ 	.word	0x00000000
	.align		4
        /*0014*/ 	.word	0xfffffffd
	.align		4
        /*0018*/ 	.word	0x00000000
	.align		4
        /*001c*/ 	.word	0xfffffffc


//--------------------- .text._ZN18transformer_engine15flash_attention18prepare_kernel_bwdI13__nv_bfloat16EEvPKT_S5_S5_PS3_mmmm --------------------------
	.section	.text._ZN18transformer_engine15flash_attention18prepare_kernel_bwdI13__nv_bfloat16EEvPKT_S5_S5_PS3_mmmm,"ax",@progbits
	.align	128
        .global         _ZN18transformer_engine15flash_attention18prepare_kernel_bwdI13__nv_bfloat16EEvPKT_S5_S5_PS3_mmmm
        .type           _ZN18transformer_engine15flash_attention18prepare_kernel_bwdI13__nv_bfloat16EEvPKT_S5_S5_PS3_mmmm,@function
        .size           _ZN18transformer_engine15flash_attention18prepare_kernel_bwdI13__nv_bfloat16EEvPKT_S5_S5_PS3_mmmm,(.L_x_45 - _ZN18transformer_engine15flash_attention18prepare_kernel_bwdI13__nv_bfloat16EEvPKT_S5_S5_PS3_mmmm)
        .other          _ZN18transformer_engine15flash_attention18prepare_kernel_bwdI13__nv_bfloat16EEvPKT_S5_S5_PS3_mmmm,@"STO_CUDA_ENTRY STV_DEFAULT"
_ZN18transformer_engine15flash_attention18prepare_kernel_bwdI13__nv_bfloat16EEvPKT_S5_S5_PS3_mmmm:
.text._ZN18transformer_engine15flash_attention18prepare_kernel_bwdI13__nv_bfloat16EEvPKT_S5_S5_PS3_mmmm:
[----:B------:R-:W-:Y:S01]  /*0000*/  LDC R1, c[0x0][0x28] ;  /* 0x00000a00ff017b82 */ /* 0x000fe20000000800 */
[----:B------:R-:W0:Y:S07]  /*0010*/  S2R R3, SR_TID.X ;  /* 0x0000000000037919 */ /* 0x000e2e0000002100 */
[----:B------:R-:W1:Y:S01]  /*0020*/  S2UR UR4, SR_CTAID.X ;  /* 0x00000000000479c3 */ /* 0x000e620000002500 */
[----:B------:R-:W-:Y:S01]  /*0030*/  ULDC UR7, c[0x0][0x23c] ;  /* 0x00008f0000077ab9 */ /* 0x000fe20000000800 */
[----:B------:R-:W-:Y:S01]  /*0040*/  IMAD.MOV.U32 R9, RZ, RZ, RZ ;  /* 0x000000ffff097224 */ /* 0x000fe200078e00ff */
[----:B------:R-:W-:Y:S01]  /*0050*/  ISETP.NE.U32.AND P2, PT, RZ, UR7, PT ;  /* 0x00000007ff007c0c */ /* 0x000fe2000bf45070 */
[----:B------:R-:W-:-:S04]  /*0060*/  ULDC.64 UR10, c[0x0][0x210] ;  /* 0x00008400000a7ab9 */ /* 0x000fc80000000a00 */
[----:B------:R-:W1:Y:S08]  /*0070*/  LDC R2, c[0x0][RZ] ;  /* 0x00000000ff027b82 */ /* 0x000e700000000800 */
[----:B------:R-:W2:Y:S01]  /*0080*/  S2UR UR6, SR_CTAID.Y ;  /* 0x00000000000679c3 */ /* 0x000ea20000002600 */
[----:B0-----:R-:W-:Y:S02]  /*0090*/  IMAD.SHL.U32 R8, R3, 0x4, RZ ;  /* 0x0000000403087824 */ /* 0x001fe400078e00ff */
[----:B-1----:R-:W-:Y:S01]  /*00a0*/  IMAD R2, R2, UR4, R3 ;  /* 0x0000000402027c24 */ /* 0x002fe2000f8e0203 */
[----:B------:R-:W-:-:S02]  /*00b0*/  ULDC.64 UR4, c[0x0][0x240] ;  /* 0x0000900000047ab9 */ /* 0x000fc40000000a00 */
[----:B------:R-:W-:Y:S02]  /*00c0*/  LOP3.LUT R8, R8, 0x7c, RZ, 0xc0, !PT ;  /* 0x0000007c08087812 */ /* 0x000fe400078ec0ff */
[----:B------:R-:W-:Y:S01]  /*00d0*/  SHF.R.U32.HI R2, RZ, 0x5, R2 ;  /* 0x00000005ff027819 */ /* 0x000fe20000011602 */
[----:B--2---:R-:W-:-:S04]  /*00e0*/  UISETP.NE.AND UP0, UPT, UR6, URZ, UPT ;  /* 0x0000003f0600728c */ /* 0x004fc8000bf05270 */
[----:B------:R-:W-:Y:S01]  /*00f0*/  IMAD.WIDE.U32 R4, R2, UR4, RZ ;  /* 0x0000000402047c25 */ /* 0x000fe2000f8e00ff */
[----:B------:R-:W-:-:S03]  /*0100*/  UISETP.NE.AND UP1, UPT, UR6, 0x1, UP0 ;  /* 0x000000010600788c */ /* 0x000fc60008725270 */
[----:B------:R-:W-:Y:S01]  /*0110*/  IMAD R0, R2, UR5, R5 ;  /* 0x0000000502007c24 */ /* 0x000fe2000f8e0205 */
[----:B------:R-:W-:Y:S02]  /*0120*/  ULDC.64 UR4, c[0x0][0x248] ;  /* 0x0000920000047ab9 */ /* 0x000fe40000000a00 */
[----:B------:R-:W-:Y:S01]  /*0130*/  IMAD.WIDE.U32 R10, R4, UR4, R8 ;  /* 0x00000004040a7c25 */ /* 0x000fe2000f8e0008 */
[----:B------:R-:W-:-:S03]  /*0140*/  @UP0 ULDC.64 UR8, c[0x0][0x218] ;  /* 0x0000860000080ab9 */ /* 0x000fc60000000a00 */
[----:B------:R-:W-:Y:S01]  /*0150*/  IMAD R3, R0, UR4, RZ ;  /* 0x0000000400037c24 */ /* 0x000fe2000f8e02ff */
[----:B------:R-:W-:Y:S01]  /*0160*/  @UP1 ULDC UR8, c[0x0][0x220] ;  /* 0x0000880000081ab9 */ /* 0x000fe20000000800 */
[----:B------:R-:W-:Y:S01]  /*0170*/  @UP1 ULDC UR9, c[0x0][0x224] ;  /* 0x0000890000091ab9 */ /* 0x000fe20000000800 */
[----:B------:R-:W-:Y:S01]  /*0180*/  @UP0 UMOV UR10, UR8 ;  /* 0x00000008000a0c82 */ /* 0x000fe20008000000 */
[----:B------:R-:W-:Y:S01]  /*0190*/  IMAD R3, R4, UR5, R3 ;  /* 0x0000000504037c24 */ /* 0x000fe2000f8e0203 */
[----:B------:R-:W-:Y:S01]  /*01a0*/  ULDC.64 UR4, c[0x0][0x208] ;  /* 0x0000820000047ab9 */ /* 0x000fe20000000a00 */
[----:B------:R-:W-:Y:S02]  /*01b0*/  @UP0 UMOV UR11, UR9 ;  /* 0x00000009000b0c82 */ /* 0x000fe40008000000 */
[----:B------:R-:W-:Y:S01]  /*01c0*/  IMAD.IADD R0, R11, 0x1, R3 ;  /* 0x000000010b007824 */ /* 0x000fe200078e0203 */
[----:B------:R-:W-:Y:S06]  /*01d0*/  @!P2 BRA `(.L_x_0) ;  /* 0x00000000000ca947 */ /* 0x000fec0003800000 */
[----:B------:R-:W-:-:S07]  /*01e0*/  MOV R6, 0x200 ;  /* 0x0000020000067802 */ /* 0x000fce0000000f00 */
[----:B------:R-:W-:Y:S05]  /*01f0*/  CALL.REL.NOINC `($__internal_0_$__cuda_sm20_div_u64) ;  /* 0x0000001000887944 */ /* 0x000fea0003c00000 */
[----:B------:R-:W-:Y:S05]  /*0200*/  BRA `(.L_x_1) ;  /* 0x0000000000507947 */ /* 0x000fea0003800000 */
.L_x_0:
[----:B------:R-:W-:Y:S02]  /*0210*/  ULDC UR7, c[0x0][0x238] ;  /* 0x00008e0000077ab9 */ /* 0x000fe40000000800 */
[----:B------:R-:W0:Y:S01]  /*0220*/  I2F.U32.RP R3, UR7 ;  /* 0x0000000700037d06 */ /* 0x000e220008209000 */
[----:B------:R-:W-:-:S07]  /*0230*/  ISETP.NE.U32.AND P3, PT, RZ, UR7, PT ;  /* 0x00000007ff007c0c */ /* 0x000fce000bf65070 */
[----:B0-----:R-:W0:Y:S02]  /*0240*/  MUFU.RCP R3, R3 ;  /* 0x0000000300037308 */ /* 0x001e240000001000 */
[----:B0-----:R-:W-:-:S06]  /*0250*/  VIADD R4, R3, 0xffffffe ;  /* 0x0ffffffe03047836 */ /* 0x001fcc0000000000 */
[----:B------:R0:W1:Y:S02]  /*0260*/  F2I.FTZ.U32.TRUNC.NTZ R5, R4 ;  /* 0x0000000400057305 */ /* 0x000064000021f000 */
[----:B0-----:R-:W-:Y:S02]  /*0270*/  IMAD.MOV.U32 R4, RZ, RZ, RZ ;  /* 0x000000ffff047224 */ /* 0x001fe400078e00ff */
[----:B-1----:R-:W-:-:S04]  /*0280*/  IMAD.MOV R7, RZ, RZ, -R5 ;  /* 0x000000ffff077224 */ /* 0x002fc800078e0a05 */
[----:B------:R-:W-:-:S04]  /*0290*/  IMAD R7, R7, UR7, RZ ;  /* 0x0000000707077c24 */ /* 0x000fc8000f8e02ff */
[----:B------:R-:W-:-:S06]  /*02a0*/  IMAD.HI.U32 R5, R5, R7, R4 ;  /* 0x0000000705057227 */ /* 0x000fcc00078e0004 */
[----:B------:R-:W-:-:S04]  /*02b0*/  IMAD.HI.U32 R4, R5, R2, RZ ;  /* 0x0000000205047227 */ /* 0x000fc800078e00ff */
[----:B------:R-:W-:-:S04]  /*02c0*/  IMAD.MOV R5, RZ, RZ, -R4 ;  /* 0x000000ffff057224 */ /* 0x000fc800078e0a04 */
[----:B------:R-:W-:-:S05]  /*02d0*/  IMAD R5, R5, UR7, R2 ;  /* 0x0000000705057c24 */ /* 0x000fca000f8e0202 */
[----:B------:R-:W-:-:S13]  /*02e0*/  ISETP.GE.U32.AND P0, PT, R5, UR7, PT ;  /* 0x0000000705007c0c */ /* 0x000fda000bf06070 */
[----:B------:R-:W-:Y:S02]  /*02f0*/  @P0 VIADD R5, R5, -UR7 ;  /* 0x8000000705050c36 */ /* 0x000fe40008000000 */
[----:B------:R-:W-:-:S03]  /*0300*/  @P0 VIADD R4, R4, 0x1 ;  /* 0x0000000104040836 */ /* 0x000fc60000000000 */
[----:B------:R-:W-:Y:S01]  /*0310*/  ISETP.GE.U32.AND P1, PT, R5, UR7, PT ;  /* 0x0000000705007c0c */ /* 0x000fe2000bf26070 */
[----:B------:R-:W-:-:S12]  /*0320*/  IMAD.MOV.U32 R5, RZ, RZ, RZ ;  /* 0x000000ffff057224 */ /* 0x000fd800078e00ff */
[----:B------:R-:W-:Y:S02]  /*0330*/  @P1 IADD3 R4, R4, 0x1, RZ ;  /* 0x0000000104041810 */ /* 0x000fe40007ffe0ff */
[----:B------:R-:W-:-:S07]  /*0340*/  @!P3 LOP3.LUT R4, RZ, UR7, RZ, 0x33, !PT ;  /* 0x00000007ff04bc12 */ /* 0x000fce000f8e33ff */
.L_x_1:
[----:B------:R-:W-:Y:S02]  /*0350*/  ULDC.64 UR8, c[0x0][0x230] ;  /* 0x00008c0000087ab9 */ /* 0x000fe40000000a00 */
[----:B------:R-:W-:-:S04]  /*0360*/  ISETP.GE.U32.AND P0, PT, R4, UR8, PT ;  /* 0x0000000804007c0c */ /* 0x000fc8000bf06070 */
[----:B------:R-:W-:-:S13]  /*0370*/  ISETP.GE.U32.AND.EX P0, PT, R5, UR9, PT, P0 ;  /* 0x0000000905007c0c */ /* 0x000fda000bf06100 */
[----:B------:R-:W-:Y:S05]  /*0380*/  @P0 EXIT ;  /* 0x000000000000094d */ /* 0x000fea0003800000 */
[----:B------:R-:W-:Y:S05]  /*0390*/  @!P2 BRA `(.L_x_2) ;  /* 0x00000000000ca947 */ /* 0x000fea0003800000 */
[----:B------:R-:W-:-:S07]  /*03a0*/  MOV R12, 0x3c0 ;  /* 0x000003c0000c7802 */ /* 0x000fce0000000f00 */
[----:B------:R-:W-:Y:S05]  /*03b0*/  CALL.REL.NOINC `($__internal_1_$__cuda_sm20_rem_u64) ;  /* 0x0000001400247944 */ /* 0x000fea0003c00000 */
[----:B------:R-:W-:Y:S05]  /*03c0*/  BRA `(.L_x_3) ;  /* 0x00000000004c7947 */ /* 0x000fea0003800000 */
.L_x_2:
[----:B------:R-:W-:Y:S02]  /*03d0*/  ULDC UR7, c[0x0][0x238] ;  /* 0x00008e0000077ab9 */ /* 0x000fe40000000800 */
[----:B------:R-:W0:Y:S01]  /*03e0*/  I2F.U32.RP R3, UR7 ;  /* 0x0000000700037d06 */ /* 0x000e220008209000 */
[----:B------:R-:W-:-:S07]  /*03f0*/  ISETP.NE.U32.AND P1, PT, RZ, UR7, PT ;  /* 0x00000007ff007c0c */ /* 0x000fce000bf25070 */
[----:B0-----:R-:W0:Y:S02]  /*0400*/  MUFU.RCP R3, R3 ;  /* 0x0000000300037308 */ /* 0x001e240000001000 */
[----:B0-----:R-:W-:Y:S02]  /*0410*/  VIADD R6, R3, 0xffffffe ;  /* 0x0ffffffe03067836 */ /* 0x001fe40000000000 */
[----:B------:R-:W-:-:S04]  /*0420*/  IMAD.MOV.U32 R3, RZ, RZ, RZ ;  /* 0x000000ffff037224 */ /* 0x000fc800078e00ff */
        /* <DEDUP_REMOVED lines=9> */
[----:B------:R-:W-:-:S05]  /*04c0*/  @P0 VIADD R2, R2, -UR7 ;  /* 0x8000000702020c36 */ /* 0x000fca0008000000 */
[----:B------:R-:W-:-:S13]  /*04d0*/  ISETP.GE.U32.AND P0, PT, R2, UR7, PT ;  /* 0x0000000702007c0c */ /* 0x000fda000bf06070 */
[----:B------:R-:W-:Y:S01]  /*04e0*/  @P0 VIADD R2, R2, -UR7 ;  /* 0x8000000702020c36 */ /* 0x000fe20008000000 */
[----:B------:R-:W-:-:S07]  /*04f0*/  @!P1 LOP3.LUT R2, RZ, UR7, RZ, 0x33, !PT ;  /* 0x00000007ff029c12 */ /* 0x000fce000f8e33ff */
.L_x_3:
[----:B------:R-:W0:Y:S01]  /*0500*/  LDC.64 R14, c[0x0][0x240] ;  /* 0x00009000ff0e7b82 */ /* 0x000e220000000a00 */
[----:B------:R-:W-:Y:S02]  /*0510*/  ULDC.64 UR8, c[0x0][0x230] ;  /* 0x00008c0000087ab9 */ /* 0x000fe40000000a00 */
[----:B------:R-:W-:Y:S02]  /*0520*/  IMAD R3, R3, UR8, RZ ;  /* 0x0000000803037c24 */ /* 0x000fe4000f8e02ff */
[----:B------:R-:W-:-:S04]  /*0530*/  IMAD.WIDE.U32 R4, R2, UR8, R4 ;  /* 0x0000000802047c25 */ /* 0x000fc8000f8e0004 */
[----:B------:R-:W-:Y:S01]  /*0540*/  IMAD R3, R2, UR9, R3 ;  /* 0x0000000902037c24 */ /* 0x000fe2000f8e0203 */
[----:B0-----:R-:W-:-:S04]  /*0550*/  ISETP.NE.U32.AND P0, PT, R14, RZ, PT ;  /* 0x000000ff0e00720c */ /* 0x001fc80003f05070 */
[----:B------:R-:W-:-:S13]  /*0560*/  ISETP.NE.AND.EX P0, PT, R15, RZ, PT, P0 ;  /* 0x000000ff0f00720c */ /* 0x000fda0003f05300 */
[----:B------:R-:W-:Y:S05]  /*0570*/  @!P0 EXIT ;  /* 0x000000000000894d */ /* 0x000fea0003800000 */
[----:B------:R-:W-:Y:S01]  /*0580*/  IADD3 R3, R5, R3, RZ ;  /* 0x0000000305037210 */ /* 0x000fe20007ffe0ff */
[----:B------:R-:W-:-:S04]  /*0590*/  IMAD.WIDE.U32 R12, R4, R14, RZ ;  /* 0x0000000e040c7225 */ /* 0x000fc800078e00ff */
[----:B------:R-:W-:Y:S01]  /*05a0*/  IMAD R2, R3, R14, RZ ;  /* 0x0000000e03027224 */ /* 0x000fe200078e02ff */
[----:B------:R-:W-:-:S03]  /*05b0*/  IADD3 R3, P1, R14, -0x1, RZ ;  /* 0xffffffff0e037810 */ /* 0x000fc60007f3e0ff */
[----:B------:R-:W-:Y:S01]  /*05c0*/  IMAD R5, R4, R15, R2 ;  /* 0x0000000f04057224 */ /* 0x000fe200078e0202 */
[----:B------:R-:W-:Y:S01]  /*05d0*/  ISETP.GE.U32.AND P0, PT, R3, 0x3, PT ;  /* 0x000000030300780c */ /* 0x000fe20003f06070 */
[----:B------:R-:W-:Y:S01]  /*05e0*/  IMAD.U32 R2, RZ, RZ, UR6 ;  /* 0x00000006ff027e24 */ /* 0x000fe2000f8e00ff */
[----:B------:R-:W-:Y:S01]  /*05f0*/  IADD3.X R6, R15, -0x1, RZ, P1, !PT ;  /* 0xffffffff0f067810 */ /* 0x000fe20000ffe4ff */
[----:B------:R-:W-:Y:S02]  /*0600*/  IMAD.IADD R4, R13, 0x1, R5 ;  /* 0x000000010d047824 */ /* 0x000fe400078e0205 */
[----:B------:R-:W-:Y:S01]  /*0610*/  IMAD.MOV.U32 R3, RZ, RZ, RZ ;  /* 0x000000ffff037224 */ /* 0x000fe200078e00ff */
[----:B------:R-:W-:Y:S01]  /*0620*/  ISETP.GE.U32.AND.EX P0, PT, R6, RZ, PT, P0 ;  /* 0x000000ff0600720c */ /* 0x000fe20003f06100 */
[----:B------:R-:W-:Y:S02]  /*0630*/  IMAD R5, R4, 0x3, RZ ;  /* 0x0000000304057824 */ /* 0x000fe400078e02ff */
[----:B------:R-:W-:Y:S01]  /*0640*/  IMAD.WIDE.U32 R12, R12, 0x3, R2 ;  /* 0x000000030c0c7825 */ /* 0x000fe200078e0002 */
[----:B------:R-:W-:-:S03]  /*0650*/  LOP3.LUT R3, R14, 0x3, RZ, 0xc0, !PT ;  /* 0x000000030e037812 */ /* 0x000fc600078ec0ff */
[----:B------:R-:W-:Y:S02]  /*0660*/  IMAD.MOV.U32 R6, RZ, RZ, RZ ;  /* 0x000000ffff067224 */ /* 0x000fe400078e00ff */
[----:B------:R-:W-:-:S04]  /*0670*/  IMAD.IADD R2, R13, 0x1, R5 ;  /* 0x000000010d027824 */ /* 0x000fc800078e0205 */
[----:B------:R-:W-:Y:S05]  /*0680*/  @!P0 BRA `(.L_x_4) ;  /* 0x0000000800e08947 */ /* 0x000fea0003800000 */
[----:B------:R-:W-:Y:S01]  /*0690*/  IADD3 R7, P0, R3, -R14, RZ ;  /* 0x8000000e03077210 */ /* 0x000fe20007f1e0ff */
[----:B------:R-:W-:Y:S01]  /*06a0*/  ULDC.64 UR12, c[0x0][0x248] ;  /* 0x00009200000c7ab9 */ /* 0x000fe20000000a00 */
[----:B------:R-:W-:Y:S01]  /*06b0*/  ULDC.64 UR14, c[0x0][0x228] ;  /* 0x00008a00000e7ab9 */ /* 0x000fe20000000a00 */
[----:B------:R-:W-:Y:S02]  /*06c0*/  IMAD.MOV.U32 R5, RZ, RZ, RZ ;  /* 0x000000ffff057224 */ /* 0x000fe400078e00ff */
[----:B------:R-:W-:Y:S02]  /*06d0*/  IMAD.X R4, RZ, RZ, ~R15, P0 ;  /* 0x000000ffff047224 */ /* 0x000fe400000e0e0f */
[----:B------:R-:W-:-:S03]  /*06e0*/  IMAD.MOV.U32 R6, RZ, RZ, RZ ;  /* 0x000000ffff067224 */ /* 0x000fc600078e00ff */
[----:B------:R-:W-:-:S13]  /*06f0*/  ISETP.GE.AND P0, PT, R4, RZ, PT ;  /* 0x000000ff0400720c */ /* 0x000fda0003f06270 */
[----:B------:R-:W-:Y:S05]  /*0700*/  @P0 BRA `(.L_x_5) ;  /* 0x0000000800540947 */ /* 0x000fea0003800000 */
[----:B------:R-:W-:-:S04]  /*0710*/  IADD3 R14, P0, RZ, -R7, RZ ;  /* 0x80000007ff0e7210 */ /* 0x000fc80007f1e0ff */
[----:B------:R-:W-:Y:S02]  /*0720*/  ISETP.GT.U32.AND P1, PT, R14, 0xc, PT ;  /* 0x0000000c0e00780c */ /* 0x000fe40003f24070 */
[----:B------:R-:W-:Y:S02]  /*0730*/  IADD3.X R14, RZ, ~R4, RZ, P0, !PT ;  /* 0x80000004ff0e7210 */ /* 0x000fe400007fe4ff */
[----:B------:R-:W-:Y:S02]  /*0740*/  PLOP3.LUT P0, PT, PT, PT, PT, 0x80, 0x0 ;  /* 0x000000000000781c */ /* 0x000fe40003f0f070 */
[----:B------:R-:W-:-:S13]  /*0750*/  ISETP.GT.AND.EX P1, PT, R14, RZ, PT, P1 ;  /* 0x000000ff0e00720c */ /* 0x000fda0003f24310 */
[----:B------:R-:W-:Y:S05]  /*0760*/  @!P1 BRA `(.L_x_6) ;  /* 0x0000000400609947 */ /* 0x000fea0003800000 */
[----:B------:R-:W-:Y:S01]  /*0770*/  PLOP3.LUT P0, PT, PT, PT, PT, 0x8, 0x0 ;  /* 0x000000000000781c */ /* 0x000fe20003f0e170 */
[----:B------:R-:W-:Y:S01]  /*0780*/  ULDC.64 UR8, c[0x0][0x248] ;  /* 0x0000920000087ab9 */ /* 0x000fe20000000a00 */
[----:B------:R-:W-:-:S11]  /*0790*/  ULDC.64 UR6, c[0x0][0x228] ;  /* 0x00008a0000067ab9 */ /* 0x000fd60000000a00 */
.L_x_7:
[----:B0-----:R-:W-:-:S04]  /*07a0*/  IADD3 R14, P1, R5, R10, RZ ;  /* 0x0000000a050e7210 */ /* 0x001fc80007f3e0ff */
[----:B------:R-:W-:Y:S02]  /*07b0*/  LEA.HI.X.SX32 R15, R5, R0, 0x1, P1 ;  /* 0x00000000050f7211 */ /* 0x000fe400008f0eff */
[----:B------:R-:W-:-:S04]  /*07c0*/  LEA R18, P1, R14, UR10, 0x1 ;  /* 0x0000000a0e127c11 */ /* 0x000fc8000f8208ff */
[----:B------:R-:W-:-:S05]  /*07d0*/  LEA.HI.X R19, R14, UR11, R15, 0x1, P1 ;  /* 0x0000000b0e137c11 */ /* 0x000fca00088f0c0f */
[----:B------:R-:W2:Y:S01]  /*07e0*/  LDG.E.64 R14, desc[UR4][R18.64] ;  /* 0x00000004120e7981 */ /* 0x000ea2000c1e1b00 */
[----:B------:R-:W-:Y:S02]  /*07f0*/  IMAD R16, R6, 0x180, R8 ;  /* 0x0000018006107824 */ /* 0x000fe400078e0208 */
[----:B------:R-:W-:-:S03]  /*0800*/  IMAD R23, R2, UR8, RZ ;  /* 0x0000000802177c24 */ /* 0x000fc6000f8e02ff */
[--C-:B------:R-:W-:Y:S01]  /*0810*/  SHF.R.S32.HI R17, RZ, 0x1f, R16.reuse ;  /* 0x0000001fff117819 */ /* 0x100fe20000011410 */
[C---:B------:R-:W-:Y:S02]  /*0820*/  IMAD R23, R12.reuse, UR9, R23 ;  /* 0x000000090c177c24 */ /* 0x040fe4000f8e0217 */
[----:B------:R-:W-:-:S04]  /*0830*/  IMAD.WIDE.U32 R16, R12, UR8, R16 ;  /* 0x000000080c107c25 */ /* 0x000fc8000f8e0010 */
[----:B------:R-:W-:Y:S01]  /*0840*/  IMAD.IADD R17, R17, 0x1, R23 ;  /* 0x0000000111117824 */ /* 0x000fe200078e0217 */
[----:B------:R-:W-:-:S04]  /*0850*/  LEA R28, P1, R16, UR6, 0x1 ;  /* 0x00000006101c7c11 */ /* 0x000fc8000f8208ff */
[----:B------:R-:W-:-:S05]  /*0860*/  LEA.HI.X R29, R16, UR7, R17, 0x1, P1 ;  /* 0x00000007101d7c11 */ /* 0x000fca00088f0c11 */
[----:B--2---:R-:W-:Y:S04]  /*0870*/  STG.E.64 desc[UR4][R28.64], R14 ;  /* 0x0000000e1c007986 */ /* 0x004fe8000c101b04 */
[----:B------:R-:W2:Y:S04]  /*0880*/  LDG.E.64 R24, desc[UR4][R18.64+0x100] ;  /* 0x0001000412187981 */ /* 0x000ea8000c1e1b00 */
[----:B--2---:R0:W-:Y:S04]  /*0890*/  STG.E.64 desc[UR4][R28.64+0x300], R24 ;  /* 0x000300181c007986 */ /* 0x0041e8000c101b04 */
[----:B0-----:R-:W2:Y:S01]  /*08a0*/  LDG.E.64 R24, desc[UR4][R18.64+0x200] ;  /* 0x0002000412187981 */ /* 0x001ea2000c1e1b00 */
[----:B------:R-:W-:-:S05]  /*08b0*/  VIADD R21, R5, 0x200 ;  /* 0x0000020005157836 */ /* 0x000fca0000000000 */
[C---:B------:R-:W-:Y:S01]  /*08c0*/  IADD3 R22, P1, R21.reuse, R10, RZ ;  /* 0x0000000a15167210 */ /* 0x040fe20007f3e0ff */
[----:B--2---:R-:W-:Y:S04]  /*08d0*/  STG.E.64 desc[UR4][R28.64+0x600], R24 ;  /* 0x000600181c007986 */ /* 0x004fe8000c101b04 */
[----:B------:R-:W2:Y:S01]  /*08e0*/  LDG.E.64 R16, desc[UR4][R18.64+0x300] ;  /* 0x0003000412107981 */ /* 0x000ea2000c1e1b00 */
[----:B------:R-:W-:Y:S02]  /*08f0*/  LEA.HI.X.SX32 R21, R21, R0, 0x1, P1 ;  /* 0x0000000015157211 */ /* 0x000fe400008f0eff */
[----:B------:R-:W-:-:S04]  /*0900*/  LEA R20, P1, R22, UR10, 0x1 ;  /* 0x0000000a16147c11 */ /* 0x000fc8000f8208ff */
[----:B------:R-:W-:Y:S01]  /*0910*/  LEA.HI.X R21, R22, UR11, R21, 0x1, P1 ;  /* 0x0000000b16157c11 */ /* 0x000fe200088f0c15 */
[----:B------:R-:W-:-:S05]  /*0920*/  IMAD R27, R6, 0x180, RZ ;  /* 0x00000180061b7824 */ /* 0x000fca00078e02ff */
[----:B------:R-:W-:-:S04]  /*0930*/  IADD3 R14, R8, 0x600, R27 ;  /* 0x00000600080e7810 */ /* 0x000fc80007ffe01b */
[--C-:B------:R-:W-:Y:S01]  /*0940*/  SHF.R.S32.HI R15, RZ, 0x1f, R14.reuse ;  /* 0x0000001fff0f7819 */ /* 0x100fe2000001140e */
[----:B--2---:R0:W-:Y:S04]  /*0950*/  STG.E.64 desc[UR4][R28.64+0x900], R16 ;  /* 0x000900101c007986 */ /* 0x0041e8000c101b04 */
[----:B0-----:R-:W2:Y:S01]  /*0960*/  LDG.E.64 R16, desc[UR4][R20.64] ;  /* 0x0000000414107981 */ /* 0x001ea2000c1e1b00 */
[----:B------:R-:W-:-:S04]  /*0970*/  IMAD.WIDE.U32 R14, R12, UR8, R14 ;  /* 0x000000080c0e7c25 */ /* 0x000fc8000f8e000e */
[----:B------:R-:W-:Y:S01]  /*0980*/  IMAD.IADD R15, R23, 0x1, R15 ;  /* 0x00000001170f7824 */ /* 0x000fe200078e020f */
[----:B------:R-:W-:-:S04]  /*0990*/  LEA R24, P1, R14, UR6, 0x1 ;  /* 0x000000060e187c11 */ /* 0x000fc8000f8208ff */
[----:B------:R-:W-:-:S05]  /*09a0*/  LEA.HI.X R25, R14, UR7, R15, 0x1, P1 ;  /* 0x000000070e197c11 */ /* 0x000fca00088f0c0f */
[----:B--2---:R-:W-:Y:S04]  /*09b0*/  STG.E.64 desc[UR4][R24.64], R16 ;  /* 0x0000001018007986 */ /* 0x004fe8000c101b04 */
[----:B------:R-:W2:Y:S04]  /*09c0*/  LDG.E.64 R18, desc[UR4][R20.64+0x100] ;  /* 0x0001000414127981 */ /* 0x000ea8000c1e1b00 */
[----:B--2---:R-:W-:Y:S04]  /*09d0*/  STG.E.64 desc[UR4][R24.64+0x300], R18 ;  /* 0x0003001218007986 */ /* 0x004fe8000c101b04 */
[----:B------:R-:W2:Y:S01]  /*09e0*/  LDG.E.64 R28, desc[UR4][R20.64+0x200] ;  /* 0x00020004141c7981 */ /* 0x000ea2000c1e1b00 */
[----:B------:R-:W-:-:S05]  /*09f0*/  VIADD R15, R5, 0x400 ;  /* 0x00000400050f7836 */ /* 0x000fca0000000000 */
[C---:B------:R-:W-:Y:S01]  /*0a00*/  IADD3 R22, P1, R15.reuse, R10, RZ ;  /* 0x0000000a0f167210 */ /* 0x040fe20007f3e0ff */
[----:B--2---:R0:W-:Y:S04]  /*0a10*/  STG.E.64 desc[UR4][R24.64+0x600], R28 ;  /* 0x0006001c18007986 */ /* 0x0041e8000c101b04 */
[----:B0-----:R-:W2:Y:S01]  /*0a20*/  LDG.E.64 R28, desc[UR4][R20.64+0x300] ;  /* 0x00030004141c7981 */ /* 0x001ea2000c1e1b00 */
[----:B------:R-:W-:Y:S02]  /*0a30*/  LEA.HI.X.SX32 R15, R15, R0, 0x1, P1 ;  /* 0x000000000f0f7211 */ /* 0x000fe400008f0eff */
[----:B------:R-:W-:-:S04]  /*0a40*/  LEA R14, P1, R22, UR10, 0x1 ;  /* 0x0000000a160e7c11 */ /* 0x000fc8000f8208ff */
[----:B------:R-:W-:Y:S02]  /*0a50*/  LEA.HI.X R15, R22, UR11, R15, 0x1, P1 ;  /* 0x0000000b160f7c11 */ /* 0x000fe400088f0c0f */
[----:B------:R-:W-:-:S04]  /*0a60*/  IADD3 R18, R8, 0xc00, R27 ;  /* 0x00000c0008127810 */ /* 0x000fc80007ffe01b */
[--C-:B------:R-:W-:Y:S01]  /*0a70*/  SHF.R.S32.HI R19, RZ, 0x1f, R18.reuse ;  /* 0x0000001fff137819 */ /* 0x100fe20000011412 */
[----:B--2---:R-:W-:Y:S04]  /*0a80*/  STG.E.64 desc[UR4][R24.64+0x900], R28 ;  /* 0x0009001c18007986 */ /* 0x004fe8000c101b04 */
[----:B------:R-:W2:Y:S01]  /*0a90*/  LDG.E.64 R16, desc[UR4][R14.64] ;  /* 0x000000040e107981 */ /* 0x000ea2000c1e1b00 */
[----:B------:R-:W-:-:S04]  /*0aa0*/  IMAD.WIDE.U32 R18, R12, UR8, R18 ;  /* 0x000000080c127c25 */ /* 0x000fc8000f8e0012 */
[----:B------:R-:W-:Y:S01]  /*0ab0*/  IMAD.IADD R19, R23, 0x1, R19 ;  /* 0x0000000117137824 */ /* 0x000fe200078e0213 */
[----:B------:R-:W-:-:S04]  /*0ac0*/  LEA R20, P1, R18, UR6, 0x1 ;  /* 0x0000000612147c11 */ /* 0x000fc8000f8208ff */
[----:B------:R-:W-:-:S05]  /*0ad0*/  LEA.HI.X R21, R18, UR7, R19, 0x1, P1 ;  /* 0x0000000712157c11 */ /* 0x000fca00088f0c13 */
[----:B--2---:R0:W-:Y:S04]  /*0ae0*/  STG.E.64 desc[UR4][R20.64], R16 ;  /* 0x0000001014007986 */ /* 0x0041e8000c101b04 */
[----:B0-----:R-:W2:Y:S04]  /*0af0*/  LDG.E.64 R16, desc[UR4][R14.64+0x100] ;  /* 0x000100040e107981 */ /* 0x001ea8000c1e1b00 */
[----:B--2---:R0:W-:Y:S04]  /*0b00*/  STG.E.64 desc[UR4][R20.64+0x300], R16 ;  /* 0x0003001014007986 */ /* 0x0041e8000c101b04 */
[----:B------:R-:W2:Y:S01]  /*0b10*/  LDG.E.64 R28, desc[UR4][R14.64+0x200] ;  /* 0x000200040e1c7981 */ /* 0x000ea2000c1e1b00 */
[----:B------:R-:W-:-:S05]  /*0b20*/  VIADD R19, R5, 0x600 ;  /* 0x0000060005137836 */ /* 0x000fca0000000000 */
[C---:B------:R-:W-:Y:S01]  /*0b30*/  IADD3 R22, P1, R19.reuse, R10, RZ ;  /* 0x0000000a13167210 */ /* 0x040fe20007f3e0ff */
[----:B--2---:R-:W-:Y:S04]  /*0b40*/  STG.E.64 desc[UR4][R20.64+0x600], R28 ;  /* 0x0006001c14007986 */ /* 0x004fe8000c101b04 */
[----:B------:R-:W2:Y:S01]  /*0b50*/  LDG.E.64 R24, desc[UR4][R14.64+0x300] ;  /* 0x000300040e187981 */ /* 0x000ea2000c1e1b00 */
[----:B------:R-:W-:Y:S02]  /*0b60*/  LEA.HI.X.SX32 R19, R19, R0, 0x1, P1 ;  /* 0x0000000013137211 */ /* 0x000fe400008f0eff */
[----:B------:R-:W-:-:S04]  /*0b70*/  LEA R18, P1, R22, UR10, 0x1 ;  /* 0x0000000a16127c11 */ /* 0x000fc8000f8208ff */
[----:B------:R-:W-:Y:S02]  /*0b80*/  LEA.HI.X R19, R22, UR11, R19, 0x1, P1 ;  /* 0x0000000b16137c11 */ /* 0x000fe400088f0c13 */
        /* <DEDUP_REMOVED lines=8> */
[----:B--2---:R0:W-:Y:S04]  /*0c10*/  STG.E.64 desc[UR4][R14.64], R16 ;  /* 0x000000100e007986 */ /* 0x0041e8000c101b04 */
[----:B------:R-:W2:Y:S04]  /*0c20*/  LDG.E.64 R22, desc[UR4][R18.64+0x100] ;  /* 0x0001000412167981 */ /* 0x000ea8000c1e1b00 */
[----:B--2---:R0:W-:Y:S04]  /*0c30*/  STG.E.64 desc[UR4][R14.64+0x300], R22 ;  /* 0x000300160e007986 */ /* 0x0041e8000c101b04 */
[----:B-1----:R-:W2:Y:S01]  /*0c40*/  LDG.E.64 R20, desc[UR4][R18.64+0x200] ;  /* 0x0002000412147981 */ /* 0x002ea2000c1e1b00 */
[----:B------:R-:W-:-:S03]  /*0c50*/  IADD3 R7, P1, R7, 0x10, RZ ;  /* 0x0000001007077810 */ /* 0x000fc60007f3e0ff */
[----:B--2---:R0:W-:Y:S04]  /*0c60*/  STG.E.64 desc[UR4][R14.64+0x600], R20 ;  /* 0x000600140e007986 */ /* 0x0041e8000c101b04 */
[----:B------:R-:W2:Y:S01]  /*0c70*/  LDG.E.64 R24, desc[UR4][R18.64+0x300] ;  /* 0x0003000412187981 */ /* 0x000ea2000c1e1b00 */
[----:B------:R-:W-:Y:S01]  /*0c80*/  IMAD.X R4, RZ, RZ, R4, P1 ;  /* 0x000000ffff047224 */ /* 0x000fe200008e0604 */
[----:B------:R-:W-:Y:S01]  /*0c90*/  ISETP.GE.U32.AND P1, PT, R7, -0xc, PT ;  /* 0xfffffff40700780c */ /* 0x000fe20003f26070 */
[----:B------:R-:W-:Y:S01]  /*0ca0*/  VIADD R5, R5, 0x800 ;  /* 0x0000080005057836 */ /* 0x000fe20000000000 */
[----:B------:R-:W-:Y:S02]  /*0cb0*/  IADD3 R6, R6, 0x10, RZ ;  /* 0x0000001006067810 */ /* 0x000fe40007ffe0ff */
[----:B------:R-:W-:Y:S01]  /*0cc0*/  ISETP.GE.AND.EX P1, PT, R4, -0x1, PT, P1 ;  /* 0xffffffff0400780c */ /* 0x000fe20003f26310 */
[----:B--2---:R0:W-:-:S12]  /*0cd0*/  STG.E.64 desc[UR4][R14.64+0x900], R24 ;  /* 0x000900180e007986 */ /* 0x0041d8000c101b04 */
[----:B------:R-:W-:Y:S05]  /*0ce0*/  @!P1 BRA `(.L_x_7) ;  /* 0xfffffff800ac9947 */ /* 0x000fea000383ffff */
.L_x_6:
[----:B0-----:R-:W-:-:S04]  /*0cf0*/  IADD3 R14, P2, RZ, -R7, RZ ;  /* 0x80000007ff0e7210 */ /* 0x001fc80007f5e0ff */
[----:B------:R-:W-:Y:S01]  /*0d00*/  ISETP.GT.U32.AND P1, PT, R14, 0x4, PT ;  /* 0x000000040e00780c */ /* 0x000fe20003f24070 */
[----:B------:R-:W-:-:S05]  /*0d10*/  IMAD.X R14, RZ, RZ, ~R4, P2 ;  /* 0x000000ffff0e7224 */ /* 0x000fca00010e0e04 */
[----:B------:R-:W-:-:S13]  /*0d20*/  ISETP.GT.AND.EX P1, PT, R14, RZ, PT, P1 ;  /* 0x000000ff0e00720c */ /* 0x000fda0003f24310 */
[----:B------:R-:W-:Y:S05]  /*0d30*/  @!P1 BRA `(.L_x_8) ;  /* 0x0000000000bc9947 */ /* 0x000fea0003800000 */
[C---:B------:R-:W-:Y:S01]  /*0d40*/  IADD3 R14, P0, R5.reuse, R10, RZ ;  /* 0x0000000a050e7210 */ /* 0x040fe20007f1e0ff */
[----:B------:R-:W-:Y:S01]  /*0d50*/  IMAD R20, R6, 0x180, R8 ;  /* 0x0000018006147824 */ /* 0x000fe200078e0208 */
[----:B------:R-:W-:Y:S01]  /*0d60*/  ULDC.64 UR6, c[0x0][0x248] ;  /* 0x0000920000067ab9 */ /* 0x000fe20000000a00 */
[----:B------:R-:W-:Y:S01]  /*0d70*/  ULDC.64 UR8, c[0x0][0x228] ;  /* 0x00008a0000087ab9 */ /* 0x000fe20000000a00 */
[----:B------:R-:W-:Y:S02]  /*0d80*/  LEA.HI.X.SX32 R15, R5, R0, 0x1, P0 ;  /* 0x00000000050f7211 */ /* 0x000fe400000f0eff */
[----:B------:R-:W-:-:S04]  /*0d90*/  LEA R18, P0, R14, UR10, 0x1 ;  /* 0x0000000a0e127c11 */ /* 0x000fc8000f8008ff */
[----:B------:R-:W-:-:S05]  /*0da0*/  LEA.HI.X R19, R14, UR11, R15, 0x1, P0 ;  /* 0x0000000b0e137c11 */ /* 0x000fca00080f0c0f */
[----:B------:R-:W2:Y:S01]  /*0db0*/  LDG.E.64 R16, desc[UR4][R18.64] ;  /* 0x0000000412107981 */ /* 0x000ea2000c1e1b00 */
[----:B------:R-:W-:Y:S01]  /*0dc0*/  SHF.R.S32.HI R21, RZ, 0x1f, R20 ;  /* 0x0000001fff157819 */ /* 0x000fe20000011414 */
[----:B------:R-:W-:-:S04]  /*0dd0*/  IMAD R23, R2, UR6, RZ ;  /* 0x0000000602177c24 */ /* 0x000fc8000f8e02ff */
        /* <DEDUP_REMOVED lines=15> */
[----:B------:R-:W-:Y:S01]  /*0ed0*/  LEA.HI.X R21, R22, UR11, R21, 0x1, P0 ;  /* 0x0000000b16157c11 */ /* 0x000fe200080f0c15 */
[----:B0-----:R-:W-:-:S05]  /*0ee0*/  IMAD R27, R6, 0x180, RZ ;  /* 0x00000180061b7824 */ /* 0x001fca00078e02ff */
[----:B------:R-:W-:-:S04]  /*0ef0*/  IADD3 R26, R8, 0x600, R27 ;  /* 0x00000600081a7810 */ /* 0x000fc80007ffe01b */
[--C-:B------:R-:W-:Y:S01]  /*0f00*/  SHF.R.S32.HI R27, RZ, 0x1f, R26.reuse ;  /* 0x0000001fff1b7819 */ /* 0x100fe2000001141a */
[----:B--2---:R0:W-:Y:S04]  /*0f10*/  STG.E.64 desc[UR4][R14.64+0x900], R24 ;  /* 0x000900180e007986 */ /* 0x0041e8000c101b04 */
[----:B------:R-:W2:Y:S01]  /*0f20*/  LDG.E.64 R16, desc[UR4][R20.64] ;  /* 0x0000000414107981 */ /* 0x000ea2000c1e1b00 */
[----:B------:R-:W-:-:S04]  /*0f30*/  IMAD.WIDE.U32 R18, R12, UR6, R26 ;  /* 0x000000060c127c25 */ /* 0x000fc8000f8e001a */
[----:B------:R-:W-:Y:S01]  /*0f40*/  IMAD.IADD R23, R23, 0x1, R19 ;  /* 0x0000000117177824 */ /* 0x000fe200078e0213 */
[----:B------:R-:W-:-:S04]  /*0f50*/  LEA R22, P0, R18, UR8, 0x1 ;  /* 0x0000000812167c11 */ /* 0x000fc8000f8008ff */
[----:B------:R-:W-:-:S05]  /*0f60*/  LEA.HI.X R23, R18, UR9, R23, 0x1, P0 ;  /* 0x0000000912177c11 */ /* 0x000fca00080f0c17 */
[----:B--2---:R1:W-:Y:S04]  /*0f70*/  STG.E.64 desc[UR4][R22.64], R16 ;  /* 0x0000001016007986 */ /* 0x0043e8000c101b04 */
[----:B------:R-:W2:Y:S04]  /*0f80*/  LDG.E.64 R18, desc[UR4][R20.64+0x100] ;  /* 0x0001000414127981 */ /* 0x000ea8000c1e1b00 */
[----:B--2---:R1:W-:Y:S04]  /*0f90*/  STG.E.64 desc[UR4][R22.64+0x300], R18 ;  /* 0x0003001216007986 */ /* 0x0043e8000c101b04 */
[----:B0-----:R-:W2:Y:S04]  /*0fa0*/  LDG.E.64 R14, desc[UR4][R20.64+0x200] ;  /* 0x00020004140e7981 */ /* 0x001ea8000c1e1b00 */
[----:B--2---:R1:W-:Y:S04]  /*0fb0*/  STG.E.64 desc[UR4][R22.64+0x600], R14 ;  /* 0x0006000e16007986 */ /* 0x0043e8000c101b04 */
[----:B------:R-:W2:Y:S01]  /*0fc0*/  LDG.E.64 R24, desc[UR4][R20.64+0x300] ;  /* 0x0003000414187981 */ /* 0x000ea2000c1e1b00 */
[----:B------:R-:W-:Y:S01]  /*0fd0*/  IADD3 R7, P1, R7, 0x8, RZ ;  /* 0x0000000807077810 */ /* 0x000fe20007f3e0ff */
[----:B------:R-:W-:Y:S01]  /*0fe0*/  VIADD R6, R6, 0x8 ;  /* 0x0000000806067836 */ /* 0x000fe20000000000 */
[----:B------:R-:W-:Y:S01]  /*0ff0*/  PLOP3.LUT P0, PT, PT, PT, PT, 0x8, 0x0 ;  /* 0x000000000000781c */ /* 0x000fe20003f0e170 */
[----:B------:R-:W-:-:S02]  /*1000*/  VIADD R5, R5, 0x400 ;  /* 0x0000040005057836 */ /* 0x000fc40000000000 */
[----:B------:R-:W-:Y:S01]  /*1010*/  IMAD.X R4, RZ, RZ, R4, P1 ;  /* 0x000000ffff047224 */ /* 0x000fe200008e0604 */
[----:B--2---:R1:W-:Y:S09]  /*1020*/  STG.E.64 desc[UR4][R22.64+0x900], R24 ;  /* 0x0009001816007986 */ /* 0x0043f2000c101b04 */
.L_x_8:
[----:B------:R-:W-:-:S04]  /*1030*/  ISETP.NE.U32.AND P1, PT, R7, RZ, PT ;  /* 0x000000ff0700720c */ /* 0x000fc80003f25070 */
[----:B------:R-:W-:-:S13]  /*1040*/  ISETP.NE.OR.EX P0, PT, R4, RZ, P0, P1 ;  /* 0x000000ff0400720c */ /* 0x000fda0000705710 */
[----:B------:R-:W-:Y:S05]  /*1050*/  @!P0 BRA `(.L_x_4) ;  /* 0x00000000006c8947 */ /* 0x000fea0003800000 */
.L_x_5:
[----:B-1----:R-:W-:-:S04]  /*1060*/  IADD3 R15, P0, R5, R10, RZ ;  /* 0x0000000a050f7210 */ /* 0x002fc80007f1e0ff */
[----:B0-----:R-:W-:Y:S02]  /*1070*/  LEA.HI.X.SX32 R16, R5, R0, 0x1, P0 ;  /* 0x0000000005107211 */ /* 0x001fe400000f0eff */
[----:B------:R-:W-:-:S04]  /*1080*/  LEA R14, P0, R15, UR10, 0x1 ;  /* 0x0000000a0f0e7c11 */ /* 0x000fc8000f8008ff */
[----:B------:R-:W-:-:S05]  /*1090*/  LEA.HI.X R15, R15, UR11, R16, 0x1, P0 ;  /* 0x0000000b0f0f7c11 */ /* 0x000fca00080f0c10 */
[----:B------:R-:W2:Y:S01]  /*10a0*/  LDG.E.64 R16, desc[UR4][R14.64] ;  /* 0x000000040e107981 */ /* 0x000ea2000c1e1b00 */
[----:B------:R-:W-:Y:S02]  /*10b0*/  IMAD R18, R6, 0x180, R8 ;  /* 0x0000018006127824 */ /* 0x000fe400078e0208 */
[----:B------:R-:W-:-:S03]  /*10c0*/  IMAD R21, R2, UR12, RZ ;  /* 0x0000000c02157c24 */ /* 0x000fc6000f8e02ff */
[--C-:B------:R-:W-:Y:S01]  /*10d0*/  SHF.R.S32.HI R19, RZ, 0x1f, R18.reuse ;  /* 0x0000001fff137819 */ /* 0x100fe20000011412 */
[C---:B------:R-:W-:Y:S02]  /*10e0*/  IMAD R23, R12.reuse, UR13, R21 ;  /* 0x0000000d0c177c24 */ /* 0x040fe4000f8e0215 */
[----:B------:R-:W-:-:S05]  /*10f0*/  IMAD.WIDE.U32 R20, R12, UR12, R18 ;  /* 0x0000000c0c147c25 */ /* 0x000fca000f8e0012 */
[----:B------:R-:W-:Y:S02]  /*1100*/  IADD3 R23, R21, R23, RZ ;  /* 0x0000001715177210 */ /* 0x000fe40007ffe0ff */
[----:B------:R-:W-:-:S04]  /*1110*/  LEA R18, P0, R20, UR14, 0x1 ;  /* 0x0000000e14127c11 */ /* 0x000fc8000f8008ff */
[----:B------:R-:W-:-:S05]  /*1120*/  LEA.HI.X R19, R20, UR15, R23, 0x1, P0 ;  /* 0x0000000f14137c11 */ /* 0x000fca00080f0c17 */
[----:B--2---:R0:W-:Y:S04]  /*1130*/  STG.E.64 desc[UR4][R18.64], R16 ;  /* 0x0000001012007986 */ /* 0x0041e8000c101b04 */
[----:B------:R-:W2:Y:S04]  /*1140*/  LDG.E.64 R20, desc[UR4][R14.64+0x100] ;  /* 0x000100040e147981 */ /* 0x000ea8000c1e1b00 */
[----:B--2---:R0:W-:Y:S04]  /*1150*/  STG.E.64 desc[UR4][R18.64+0x300], R20 ;  /* 0x0003001412007986 */ /* 0x0041e8000c101b04 */
[----:B------:R-:W2:Y:S01]  /*1160*/  LDG.E.64 R22, desc[UR4][R14.64+0x200] ;  /* 0x000200040e167981 */ /* 0x000ea2000c1e1b00 */
[----:B------:R-:W-:-:S03]  /*1170*/  IADD3 R7, P0, R7, 0x4, RZ ;  /* 0x0000000407077810 */ /* 0x000fc60007f1e0ff */
[----:B--2---:R0:W-:Y:S04]  /*1180*/  STG.E.64 desc[UR4][R18.64+0x600], R22 ;  /* 0x0006001612007986 */ /* 0x0041e8000c101b04 */
[----:B------:R-:W2:Y:S01]  /*1190*/  LDG.E.64 R24, desc[UR4][R14.64+0x300] ;  /* 0x000300040e187981 */ /* 0x000ea2000c1e1b00 */
[----:B------:R-:W-:Y:S01]  /*11a0*/  IMAD.X R4, RZ, RZ, R4, P0 ;  /* 0x000000ffff047224 */ /* 0x000fe200000e0604 */
[----:B------:R-:W-:Y:S01]  /*11b0*/  ISETP.NE.U32.AND P0, PT, R7, RZ, PT ;  /* 0x000000ff0700720c */ /* 0x000fe20003f05070 */
[----:B------:R-:W-:Y:S02]  /*11c0*/  VIADD R6, R6, 0x4 ;  /* 0x0000000406067836 */ /* 0x000fe40000000000 */
[----:B------:R-:W-:Y:S01]  /*11d0*/  VIADD R5, R5, 0x200 ;  /* 0x0000020005057836 */ /* 0x000fe20000000000 */
[----:B------:R-:W-:Y:S01]  /*11e0*/  ISETP.NE.AND.EX P0, PT, R4, RZ, PT, P0 ;  /* 0x000000ff0400720c */ /* 0x000fe20003f05300 */
[----:B--2---:R0:W-:-:S12]  /*11f0*/  STG.E.64 desc[UR4][R18.64+0x900], R24 ;  /* 0x0009001812007986 */ /* 0x0041d8000c101b04 */
[----:B------:R-:W-:Y:S05]  /*1200*/  @P0 BRA `(.L_x_5) ;  /* 0xfffffffc00940947 */ /* 0x000fea000383ffff */
.L_x_4:
[----:B------:R-:W-:-:S04]  /*1210*/  ISETP.NE.U32.AND P0, PT, R3, RZ, PT ;  /* 0x000000ff0300720c */ /* 0x000fc80003f05070 */
[----:B------:R-:W-:-:S13]  /*1220*/  ISETP.NE.AND.EX P0, PT, RZ, RZ, PT, P0 ;  /* 0x000000ffff00720c */ /* 0x000fda0003f05300 */
[----:B------:R-:W-:Y:S05]  /*1230*/  @!P0 EXIT ;  /* 0x000000000000894d */ /* 0x000fea0003800000 */
[----:B------:R-:W-:Y:S01]  /*1240*/  IMAD.SHL.U32 R5, R6, 0x80, RZ ;  /* 0x0000008006057824 */ /* 0x000fe200078e00ff */
[----:B------:R-:W-:Y:S01]  /*1250*/  IADD3 R3, P2, RZ, -R3, RZ ;  /* 0x80000003ff037210 */ /* 0x000fe20007f5e0ff */
[----:B------:R-:W-:Y:S01]  /*1260*/  ULDC.64 UR6, c[0x0][0x248] ;  /* 0x0000920000067ab9 */ /* 0x000fe20000000a00 */
[----:B------:R-:W-:Y:S02]  /*1270*/  ULDC.64 UR8, c[0x0][0x228] ;  /* 0x00008a0000087ab9 */ /* 0x000fe40000000a00 */
[----:B------:R-:W-:-:S04]  /*1280*/  IADD3 R10, P0, R5, R10, RZ ;  /* 0x0000000a050a7210 */ /* 0x000fc80007f1e0ff */
[----:B------:R-:W-:Y:S02]  /*1290*/  LEA R7, P1, R10, UR10, 0x1 ;  /* 0x0000000a0a077c11 */ /* 0x000fe4000f8208ff */
[----:B------:R-:W-:Y:S01]  /*12a0*/  LEA.HI.X.SX32 R5, R5, R0, 0x1, P0 ;  /* 0x0000000005057211 */ /* 0x000fe200000f0eff */
[----:B------:R-:W-:-:S03]  /*12b0*/  IMAD.X R0, RZ, RZ, -0x1, P2 ;  /* 0xffffffffff007424 */ /* 0x000fc600010e06ff */
[----:B01----:R-:W-:-:S07]  /*12c0*/  LEA.HI.X R16, R10, UR11, R5, 0x1, P1 ;  /* 0x0000000b0a107c11 */ /* 0x003fce00088f0c05 */
.L_x_9:
[----:B0-----:R-:W-:Y:S02]  /*12d0*/  IMAD.MOV.U32 R4, RZ, RZ, R7 ;  /* 0x000000ffff047224 */ /* 0x001fe400078e0007 */
[----:B------:R-:W-:-:S06]  /*12e0*/  IMAD.MOV.U32 R5, RZ, RZ, R16 ;  /* 0x000000ffff057224 */ /* 0x000fcc00078e0010 */
[----:B------:R-:W2:Y:S01]  /*12f0*/  LDG.E.64 R4, desc[UR4][R4.64] ;  /* 0x0000000404047981 */ /* 0x000ea2000c1e1b00 */
[----:B------:R-:W-:Y:S01]  /*1300*/  IMAD R10, R6, 0x180, R8 ;  /* 0x00000180060a7824 */ /* 0x000fe200078e0208 */
[----:B------:R-:W-:Y:S01]  /*1310*/  IADD3 R7, P1, R7, 0x100, RZ ;  /* 0x0000010007077810 */ /* 0x000fe20007f3e0ff */
[----:B------:R-:W-:Y:S02]  /*1320*/  IMAD R15, R2, UR6, RZ ;  /* 0x00000006020f7c24 */ /* 0x000fe4000f8e02ff */
[----:B------:R-:W-:Y:S01]  /*1330*/  VIADD R6, R6, 0x1 ;  /* 0x0000000106067836 */ /* 0x000fe20000000000 */
[----:B------:R-:W-:Y:S01]  /*1340*/  SHF.R.S32.HI R11, RZ, 0x1f, R10 ;  /* 0x0000001fff0b7819 */ /* 0x000fe2000001140a */
[C---:B------:R-:W-:Y:S02]  /*1350*/  IMAD R15, R12.reuse, UR7, R15 ;  /* 0x000000070c0f7c24 */ /* 0x040fe4000f8e020f */
[----:B------:R-:W-:Y:S02]  /*1360*/  IMAD.X R16, RZ, RZ, R16, P1 ;  /* 0x000000ffff107224 */ /* 0x000fe400008e0610 */
[----:B------:R-:W-:-:S05]  /*1370*/  IMAD.WIDE.U32 R10, R12, UR6, R10 ;  /* 0x000000060c0a7c25 */ /* 0x000fca000f8e000a */
[----:B------:R-:W-:Y:S02]  /*1380*/  IADD3 R15, R11, R15, RZ ;  /* 0x0000000f0b0f7210 */ /* 0x000fe40007ffe0ff */
[----:B------:R-:W-:-:S04]  /*1390*/  LEA R14, P0, R10, UR8, 0x1 ;  /* 0x000000080a0e7c11 */ /* 0x000fc8000f8008ff */
[----:B------:R-:W-:Y:S02]  /*13a0*/  LEA.HI.X R15, R10, UR9, R15, 0x1, P0 ;  /* 0x000000090a0f7c11 */ /* 0x000fe400080f0c0f */
[----:B------:R-:W-:-:S05]  /*13b0*/  IADD3 R3, P0, R3, 0x1, RZ ;  /* 0x0000000103037810 */ /* 0x000fca0007f1e0ff */
[----:B------:R-:W-:Y:S01]  /*13c0*/  IMAD.X R0, RZ, RZ, R0, P0 ;  /* 0x000000ffff007224 */ /* 0x000fe200000e0600 */
[----:B------:R-:W-:-:S04]  /*13d0*/  ISETP.NE.U32.AND P0, PT, R3, RZ, PT ;  /* 0x000000ff0300720c */ /* 0x000fc80003f05070 */
[----:B------:R-:W-:Y:S01]  /*13e0*/  ISETP.NE.AND.EX P0, PT, R0, RZ, PT, P0 ;  /* 0x000000ff0000720c */ /* 0x000fe20003f05300 */
[----:B--2---:R0:W-:-:S12]  /*13f0*/  STG.E.64 desc[UR4][R14.64], R4 ;  /* 0x000000040e007986 */ /* 0x0041d8000c101b04 */
[----:B------:R-:W-:Y:S05]  /*1400*/  @P0 BRA `(.L_x_9) ;  /* 0xfffffffc00b00947 */ /* 0x000fea000383ffff */
[----:B------:R-:W-:Y:S05]  /*1410*/  EXIT ;  /* 0x000000000000794d */ /* 0x000fea0003800000 */
        .weak           $__internal_0_$__cuda_sm20_div_u64
        .type           $__internal_0_$__cuda_sm20_div_u64,@function
        .size           $__internal_0_$__cuda_sm20_div_u64,($__internal_1_$__cuda_sm20_rem_u64 - $__internal_0_$__cuda_sm20_div_u64)
$__internal_0_$__cuda_sm20_div_u64:
[----:B------:R-:W-:Y:S01]  /*1420*/  ULDC.64 UR8, c[0x0][0x238] ;  /* 0x00008e0000087ab9 */ /* 0x000fe20000000a00 */
[----:B------:R-:W0:Y:S01]  /*1430*/  LDC.64 R4, c[0x0][0x238] ;  /* 0x00008e00ff047b82 */ /* 0x000e220000000a00 */
[----:B------:R-:W1:Y:S08]  /*1440*/  I2F.U64.RP R3, UR8 ;  /* 0x0000000800037d12 */ /* 0x000e700008309000 */
[----:B-1----:R-:W1:Y:S02]  /*1450*/  MUFU.RCP R3, R3 ;  /* 0x0000000300037308 */ /* 0x002e640000001000 */
[----:B-1----:R-:W-:-:S06]  /*1460*/  VIADD R12, R3, 0x1ffffffe ;  /* 0x1ffffffe030c7836 */ /* 0x002fcc0000000000 */
[----:B------:R-:W0:Y:S02]  /*1470*/  F2I.U64.TRUNC R12, R12 ;  /* 0x0000000c000c7311 */ /* 0x000e24000020d800 */
[----:B0-----:R-:W-:-:S04]  /*1480*/  IMAD.WIDE.U32 R14, R12, R4, RZ ;  /* 0x000000040c0e7225 */ /* 0x001fc800078e00ff */
[C---:B------:R-:W-:Y:S01]  /*1490*/  IMAD R7, R12.reuse, R5, R15 ;  /* 0x000000050c077224 */ /* 0x040fe200078e020f */
[----:B------:R-:W-:Y:S01]  /*14a0*/  IADD3 R17, P0, RZ, -R14, RZ ;  /* 0x8000000eff117210 */ /* 0x000fe20007f1e0ff */
[----:B------:R-:W-:Y:S02]  /*14b0*/  IMAD.MOV.U32 R15, RZ, RZ, R12 ;  /* 0x000000ffff0f7224 */ /* 0x000fe400078e000c */
[----:B------:R-:W-:Y:S02]  /*14c0*/  IMAD R7, R13, R4, R7 ;  /* 0x000000040d077224 */ /* 0x000fe400078e0207 */
[----:B------:R-:W-:-:S04]  /*14d0*/  IMAD.HI.U32 R14, R12, R17, RZ ;  /* 0x000000110c0e7227 */ /* 0x000fc800078e00ff */
[----:B------:R-:W-:-:S04]  /*14e0*/  IMAD.X R7, RZ, RZ, ~R7, P0 ;  /* 0x000000ffff077224 */ /* 0x000fc800000e0e07 */
[----:B------:R-:W-:-:S04]  /*14f0*/  IMAD.WIDE.U32 R14, P0, R12, R7, R14 ;  /* 0x000000070c0e7225 */ /* 0x000fc8000780000e */
[C---:B------:R-:W-:Y:S02]  /*1500*/  IMAD R19, R13.reuse, R7, RZ ;  /* 0x000000070d137224 */ /* 0x040fe400078e02ff */
[----:B------:R-:W-:-:S04]  /*1510*/  IMAD.HI.U32 R14, P1, R13, R17, R14 ;  /* 0x000000110d0e7227 */ /* 0x000fc8000782000e */
[----:B------:R-:W-:Y:S01]  /*1520*/  IMAD.HI.U32 R3, R13, R7, RZ ;  /* 0x000000070d037227 */ /* 0x000fe200078e00ff */
[----:B------:R-:W-:-:S03]  /*1530*/  IADD3 R15, P3, R19, R14, RZ ;  /* 0x0000000e130f7210 */ /* 0x000fc60007f7e0ff */
[----:B------:R-:W-:Y:S02]  /*1540*/  IMAD.X R3, R3, 0x1, R13, P0 ;  /* 0x0000000103037824 */ /* 0x000fe400000e060d */
[----:B------:R-:W-:-:S03]  /*1550*/  IMAD.WIDE.U32 R12, R15, R4, RZ ;  /* 0x000000040f0c7225 */ /* 0x000fc600078e00ff */
[----:B------:R-:W-:Y:S01]  /*1560*/  IADD3.X R3, RZ, RZ, R3, P3, P1 ;  /* 0x000000ffff037210 */ /* 0x000fe20001fe2403 */
[----:B------:R-:W-:Y:S01]  /*1570*/  IMAD R7, R15, R5, R13 ;  /* 0x000000050f077224 */ /* 0x000fe200078e020d */
[----:B------:R-:W-:-:S03]  /*1580*/  IADD3 R13, P0, RZ, -R12, RZ ;  /* 0x8000000cff0d7210 */ /* 0x000fc60007f1e0ff */
[----:B------:R-:W-:Y:S02]  /*1590*/  IMAD R7, R3, R4, R7 ;  /* 0x0000000403077224 */ /* 0x000fe400078e0207 */
[----:B------:R-:W-:-:S03]  /*15a0*/  IMAD.HI.U32 R14, R15, R13, RZ ;  /* 0x0000000d0f0e7227 */ /* 0x000fc600078e00ff */
[----:B------:R-:W-:-:S05]  /*15b0*/  IADD3.X R12, RZ, ~R7, RZ, P0, !PT ;  /* 0x80000007ff0c7210 */ /* 0x000fca00007fe4ff */
[----:B------:R-:W-:-:S04]  /*15c0*/  IMAD.WIDE.U32 R14, P0, R15, R12, R14 ;  /* 0x0000000c0f0e7225 */ /* 0x000fc8000780000e */
[C---:B------:R-:W-:Y:S02]  /*15d0*/  IMAD R16, R3.reuse, R12, RZ ;  /* 0x0000000c03107224 */ /* 0x040fe400078e02ff */
[----:B------:R-:W-:-:S04]  /*15e0*/  IMAD.HI.U32 R7, P1, R3, R13, R14 ;  /* 0x0000000d03077227 */ /* 0x000fc8000782000e */
[----:B------:R-:W-:Y:S01]  /*15f0*/  IMAD.HI.U32 R14, R3, R12, RZ ;  /* 0x0000000c030e7227 */ /* 0x000fe200078e00ff */
[----:B------:R-:W-:-:S03]  /*1600*/  IADD3 R7, P3, R16, R7, RZ ;  /* 0x0000000710077210 */ /* 0x000fc60007f7e0ff */
[----:B------:R-:W-:Y:S02]  /*1610*/  IMAD.X R3, R14, 0x1, R3, P0 ;  /* 0x000000010e037824 */ /* 0x000fe400000e0603 */
[----:B------:R-:W-:-:S03]  /*1620*/  IMAD.HI.U32 R12, R7, R2, RZ ;  /* 0x00000002070c7227 */ /* 0x000fc600078e00ff */
[----:B------:R-:W-:Y:S01]  /*1630*/  IADD3.X R3, RZ, RZ, R3, P3, P1 ;  /* 0x000000ffff037210 */ /* 0x000fe20001fe2403 */
[----:B------:R-:W-:Y:S02]  /*1640*/  IMAD.MOV.U32 R13, RZ, RZ, RZ ;  /* 0x000000ffff0d7224 */ /* 0x000fe400078e00ff */
[----:B------:R-:W-:-:S04]  /*1650*/  IMAD.WIDE.U32 R12, RZ, R7, R12 ;  /* 0x00000007ff0c7225 */ /* 0x000fc800078e000c */
[----:B------:R-:W-:-:S05]  /*1660*/  IMAD.HI.U32 R3, P0, R3, R2, R12 ;  /* 0x0000000203037227 */ /* 0x000fca000780000c */
[----:B------:R-:W-:Y:S01]  /*1670*/  IADD3 R7, P1, RZ, R3, RZ ;  /* 0x00000003ff077210 */ /* 0x000fe20007f3e0ff */
[----:B------:R-:W-:-:S04]  /*1680*/  IMAD.X R3, RZ, RZ, RZ, P0 ;  /* 0x000000ffff037224 */ /* 0x000fc800000e06ff */
[----:B------:R-:W-:-:S04]  /*1690*/  IMAD.WIDE.U32 R12, R7, R4, RZ ;  /* 0x00000004070c7225 */ /* 0x000fc800078e00ff */
[----:B------:R-:W-:Y:S01]  /*16a0*/  IMAD.X R3, RZ, RZ, R3, P1 ;  /* 0x000000ffff037224 */ /* 0x000fe200008e0603 */
[----:B------:R-:W-:Y:S01]  /*16b0*/  IADD3 R15, P1, -R12, R2, RZ ;  /* 0x000000020c0f7210 */ /* 0x000fe20007f3e1ff */
[----:B------:R-:W-:-:S03]  /*16c0*/  IMAD R13, R7, R5, R13 ;  /* 0x00000005070d7224 */ /* 0x000fc600078e020d */
[-C--:B------:R-:W-:Y:S01]  /*16d0*/  ISETP.GE.U32.AND P0, PT, R15, R4.reuse, PT ;  /* 0x000000040f00720c */ /* 0x080fe20003f06070 */
[----:B------:R-:W-:-:S04]  /*16e0*/  IMAD R13, R3, R4, R13 ;  /* 0x00000004030d7224 */ /* 0x000fc800078e020d */
[----:B------:R-:W-:Y:S01]  /*16f0*/  IMAD.X R18, RZ, RZ, ~R13, P1 ;  /* 0x000000ffff127224 */ /* 0x000fe200008e0e0d */
[----:B------:R-:W-:Y:S02]  /*1700*/  IADD3 R13, P3, R15, -R4, RZ ;  /* 0x800000040f0d7210 */ /* 0x000fe40007f7e0ff */
[----:B------:R-:W-:Y:S02]  /*1710*/  IADD3 R12, P1, R7, 0x1, RZ ;  /* 0x00000001070c7810 */ /* 0x000fe40007f3e0ff */
[C---:B------:R-:W-:Y:S01]  /*1720*/  ISETP.GE.U32.AND.EX P0, PT, R18.reuse, R5, PT, P0 ;  /* 0x000000051200720c */ /* 0x040fe20003f06100 */
[----:B------:R-:W-:Y:S02]  /*1730*/  IMAD.X R16, R18, 0x1, ~R5, P3 ;  /* 0x0000000112107824 */ /* 0x000fe400018e0e05 */
[----:B------:R-:W-:Y:S01]  /*1740*/  IMAD.X R14, RZ, RZ, R3, P1 ;  /* 0x000000ffff0e7224 */ /* 0x000fe200008e0603 */
[----:B------:R-:W-:Y:S02]  /*1750*/  SEL R13, R13, R15, P0 ;  /* 0x0000000f0d0d7207 */ /* 0x000fe40000000000 */
[----:B------:R-:W-:-:S02]  /*1760*/  SEL R12, R12, R7, P0 ;  /* 0x000000070c0c7207 */ /* 0x000fc40000000000 */
[----:B------:R-:W-:Y:S02]  /*1770*/  SEL R16, R16, R18, P0 ;  /* 0x0000001210107207 */ /* 0x000fe40000000000 */
[----:B------:R-:W-:Y:S02]  /*1780*/  SEL R14, R14, R3, P0 ;  /* 0x000000030e0e7207 */ /* 0x000fe40000000000 */
[----:B------:R-:W-:Y:S02]  /*1790*/  ISETP.GE.U32.AND P0, PT, R13, R4, PT ;  /* 0x000000040d00720c */ /* 0x000fe40003f06070 */
[----:B------:R-:W-:Y:S02]  /*17a0*/  IADD3 R3, P3, R12, 0x1, RZ ;  /* 0x000000010c037810 */ /* 0x000fe40007f7e0ff */
[----:B------:R-:W-:Y:S02]  /*17b0*/  ISETP.NE.U32.AND P1, PT, R4, RZ, PT ;  /* 0x000000ff0400720c */ /* 0x000fe40003f25070 */
[----:B------:R-:W-:-:S02]  /*17c0*/  ISETP.GE.U32.AND.EX P0, PT, R16, R5, PT, P0 ;  /* 0x000000051000720c */ /* 0x000fc40003f06100 */
[-C--:B------:R-:W-:Y:S02]  /*17d0*/  IADD3.X R7, RZ, R14.reuse, RZ, P3, !PT ;  /* 0x0000000eff077210 */ /* 0x080fe40001ffe4ff */
[----:B------:R-:W-:Y:S02]  /*17e0*/  ISETP.NE.AND.EX P1, PT, R5, RZ, PT, P1 ;  /* 0x000000ff0500720c */ /* 0x000fe40003f25310 */
[----:B------:R-:W-:Y:S01]  /*17f0*/  SEL R5, R7, R14, P0 ;  /* 0x0000000e07057207 */ /* 0x000fe20000000000 */
[----:B------:R-:W-:Y:S01]  /*1800*/  IMAD.MOV.U32 R7, RZ, RZ, 0x0 ;  /* 0x00000000ff077424 */ /* 0x000fe200078e00ff */
[----:B------:R-:W-:Y:S02]  /*1810*/  SEL R4, R3, R12, P0 ;  /* 0x0000000c03047207 */ /* 0x000fe40000000000 */
[----:B------:R-:W-:Y:S02]  /*1820*/  SEL R5, R5, 0xffffffff, P1 ;  /* 0xffffffff05057807 */ /* 0x000fe40000800000 */
[----:B------:R-:W-:Y:S01]  /*1830*/  SEL R4, R4, 0xffffffff, P1 ;  /* 0xffffffff04047807 */ /* 0x000fe20000800000 */
[----:B------:R-:W-:Y:S06]  /*1840*/  RET.REL.NODEC R6 `(_ZN18transformer_engine15flash_attention18prepare_kernel_bwdI13__nv_bfloat16EEvPKT_S5_S5_PS3_mmmm) ;  /* 0xffffffe406ec7950 */ /* 0x000fec0003c3ffff */
        .weak           $__internal_1_$__cuda_sm20_rem_u64
        .type           $__internal_1_$__cuda_sm20_rem_u64,@function
        .size           $__internal_1_$__cuda_sm20_rem_u64,(.L_x_45 - $__internal_1_$__cuda_sm20_rem_u64)
$__internal_1_$__cuda_sm20_rem_u64:
        /* <DEDUP_REMOVED lines=24> */
[----:B------:R-:W-:-:S04]  /*19d0*/  IMAD.HI.U32 R16, R17, R15, RZ ;  /* 0x0000000f11107227 */ /* 0x000fc800078e00ff */
[----:B------:R-:W-:-:S04]  /*19e0*/  IMAD.X R14, RZ, RZ, ~R13, P0 ;  /* 0x000000ffff0e7224 */ /* 0x000fc800000e0e0d */
[----:B------:R-:W-:-:S04]  /*19f0*/  IMAD.WIDE.U32 R16, P0, R17, R14, R16 ;  /* 0x0000000e11107225 */ /* 0x000fc80007800010 */
[C---:B------:R-:W-:Y:S02]  /*1a00*/  IMAD R18, R3.reuse, R14, RZ ;  /* 0x0000000e03127224 */ /* 0x040fe400078e02ff */
[----:B------:R-:W-:Y:S01]  /*1a10*/  IMAD.HI.U32 R13, P1, R3, R15, R16 ;  /* 0x0000000f030d7227 */ /* 0x000fe20007820010 */
[----:B------:R-:W-:-:S03]  /*1a20*/  HFMA2.MMA R15, -RZ, RZ, 0, 0 ;  /* 0x00000000ff0f7435 */ /* 0x000fc600000001ff */
[----:B------:R-:W-:Y:S01]  /*1a30*/  IMAD.HI.U32 R16, R3, R14, RZ ;  /* 0x0000000e03107227 */ /* 0x000fe200078e00ff */
[----:B------:R-:W-:-:S03]  /*1a40*/  IADD3 R13, P2, R18, R13, RZ ;  /* 0x0000000d120d7210 */ /* 0x000fc60007f5e0ff */
[----:B------:R-:W-:Y:S02]  /*1a50*/  IMAD.X R3, R16, 0x1, R3, P0 ;  /* 0x0000000110037824 */ /* 0x000fe400000e0603 */
[----:B------:R-:W-:-:S03]  /*1a60*/  IMAD.HI.U32 R14, R13, R2, RZ ;  /* 0x000000020d0e7227 */ /* 0x000fc600078e00ff */
[----:B------:R-:W-:Y:S01]  /*1a70*/  IADD3.X R3, RZ, RZ, R3, P2, P1 ;  /* 0x000000ffff037210 */ /* 0x000fe200017e2403 */
[----:B------:R-:W-:-:S04]  /*1a80*/  IMAD.WIDE.U32 R14, RZ, R13, R14 ;  /* 0x0000000dff0e7225 */ /* 0x000fc800078e000e */
[----:B------:R-:W-:-:S05]  /*1a90*/  IMAD.HI.U32 R3, P0, R3, R2, R14 ;  /* 0x0000000203037227 */ /* 0x000fca000780000e */
[----:B------:R-:W-:Y:S01]  /*1aa0*/  IADD3 R13, P1, RZ, R3, RZ ;  /* 0x00000003ff0d7210 */ /* 0x000fe20007f3e0ff */
[----:B------:R-:W-:-:S04]  /*1ab0*/  IMAD.X R3, RZ, RZ, RZ, P0 ;  /* 0x000000ffff037224 */ /* 0x000fc800000e06ff */
[----:B------:R-:W-:-:S04]  /*1ac0*/  IMAD.WIDE.U32 R14, R13, R6, RZ ;  /* 0x000000060d0e7225 */ /* 0x000fc800078e00ff */
[----:B------:R-:W-:Y:S02]  /*1ad0*/  IMAD.X R3, RZ, RZ, R3, P1 ;  /* 0x000000ffff037224 */ /* 0x000fe400008e0603 */
[----:B------:R-:W-:Y:S01]  /*1ae0*/  IMAD R13, R13, R7, R15 ;  /* 0x000000070d0d7224 */ /* 0x000fe200078e020f */
[----:B------:R-:W-:-:S03]  /*1af0*/  IADD3 R15, P1, -R14, R2, RZ ;  /* 0x000000020e0f7210 */ /* 0x000fc60007f3e1ff */
[-C--:B------:R-:W-:Y:S01]  /*1b00*/  IMAD R3, R3, R6.reuse, R13 ;  /* 0x0000000603037224 */ /* 0x080fe200078e020d */
[----:B------:R-:W-:-:S03]  /*1b10*/  ISETP.GE.U32.AND P0, PT, R15, R6, PT ;  /* 0x000000060f00720c */ /* 0x000fc60003f06070 */
[----:B------:R-:W-:Y:S01]  /*1b20*/  IMAD.X R2, RZ, RZ, ~R3, P1 ;  /* 0x000000ffff027224 */ /* 0x000fe200008e0e03 */
[----:B------:R-:W-:-:S04]  /*1b30*/  IADD3 R13, P1, R15, -R6, RZ ;  /* 0x800000060f0d7210 */ /* 0x000fc80007f3e0ff */
[C---:B------:R-:W-:Y:S01]  /*1b40*/  ISETP.GE.U32.AND.EX P0, PT, R2.reuse, R7, PT, P0 ;  /* 0x000000070200720c */ /* 0x040fe20003f06100 */
[----:B------:R-:W-:Y:S01]  /*1b50*/  IMAD.X R14, R2, 0x1, ~R7, P1 ;  /* 0x00000001020e7824 */ /* 0x000fe200008e0e07 */
[----:B------:R-:W-:Y:S02]  /*1b60*/  ISETP.NE.U32.AND P1, PT, R6, RZ, PT ;  /* 0x000000ff0600720c */ /* 0x000fe40003f25070 */
[----:B------:R-:W-:Y:S02]  /*1b70*/  SEL R13, R13, R15, P0 ;  /* 0x0000000f0d0d7207 */ /* 0x000fe40000000000 */
[----:B------:R-:W-:Y:S02]  /*1b80*/  SEL R14, R14, R2, P0 ;  /* 0x000000020e0e7207 */ /* 0x000fe40000000000 */
[CC--:B------:R-:W-:Y:S02]  /*1b90*/  ISETP.GE.U32.AND P0, PT, R13.reuse, R6.reuse, PT ;  /* 0x000000060d00720c */ /* 0x0c0fe40003f06070 */
[----:B------:R-:W-:-:S02]  /*1ba0*/  IADD3 R2, P2, R13, -R6, RZ ;  /* 0x800000060d027210 */ /* 0x000fc40007f5e0ff */
[C---:B------:R-:W-:Y:S02]  /*1bb0*/  ISETP.GE.U32.AND.EX P0, PT, R14.reuse, R7, PT, P0 ;  /* 0x000000070e00720c */ /* 0x040fe40003f06100 */
[----:B------:R-:W-:Y:S01]  /*1bc0*/  ISETP.NE.AND.EX P1, PT, R7, RZ, PT, P1 ;  /* 0x000000ff0700720c */ /* 0x000fe20003f25310 */
[----:B------:R-:W-:Y:S01]  /*1bd0*/  IMAD.X R3, R14, 0x1, ~R7, P2 ;  /* 0x000000010e037824 */ /* 0x000fe200010e0e07 */
[----:B------:R-:W-:Y:S01]  /*1be0*/  SEL R2, R2, R13, P0 ;  /* 0x0000000d02027207 */ /* 0x000fe20000000000 */
[----:B------:R-:W-:-:S03]  /*1bf0*/  IMAD.MOV.U32 R13, RZ, RZ, 0x0 ;  /* 0x00000000ff0d7424 */ /* 0x000fc600078e00ff */
[----:B------:R-:W-:Y:S02]  /*1c00*/  SEL R3, R3, R14, P0 ;  /* 0x0000000e03037207 */ /* 0x000fe40000000000 */
[----:B------:R-:W-:Y:S02]  /*1c10*/  SEL R2, R2, 0xffffffff, P1 ;  /* 0xffffffff02027807 */ /* 0x000fe40000800000 */
[----:B------:R-:W-:Y:S01]  /*1c20*/  SEL R3, R3, 0xffffffff, P1 ;  /* 0xffffffff03037807 */ /* 0x000fe20000800000 */
[----:B------:R-:W-:Y:S06]  /*1c30*/  RET.REL.NODEC R12 `(_ZN18transformer_engine15flash_attention18prepare_kernel_bwdI13__nv_bfloat16EEvPKT_S5_S5_PS3_mmmm) ;  /* 0xffffffe00cf07950 */ /* 0x000fec0003c3ffff */
.L_x_10:
[----:B------:R-:W-:-:S00]  /*1c40*/  BRA `(.L_x_10) ;  /* 0xfffffffc00fc7947 */ /* 0x000fc0000383ffff */
[----:B------:R-:W-:-:S00]  /*1c50*/  NOP ;  /* 0x0000000000007918 */ /* 0x000fc00000000000 */
        /* <DEDUP_REMOVED lines=10> */
.L_x_45:


//--------------------- .text._ZN18transformer_engine15flash_attention18prepare_kernel_bwdI6__halfEEvPKT_S5_S5_PS3_mmmm --------------------------
	.section	.text._ZN18transformer_engine15flash_attention18prepare_kernel_bwdI6__halfEEvPKT_S5_S5_PS3_mmmm,"ax",@progbits
	.align	128
        .global         _ZN18transformer_engine15flash_attention18prepare_kernel_bwdI6__halfEEvPKT_S5_S5_PS3_mmmm
        .type           _ZN18transformer_engine15flash_attention18prepare_kernel_bwdI6__halfEEvPKT_S5_S5_PS3_mmmm,@function
        .size           _ZN18transformer_engine15flash_attention18prepare_kernel_bwdI6__halfEEvPKT_S5_S5_PS3_mmmm,(.L_x_47 - _ZN18transformer_engine15flash_attention18prepare_kernel_bwdI6__halfEEvPKT_S5_S5_PS3_mmmm)
        .other          _ZN18transformer_engine15flash_attention18prepare_kernel_bwdI6__halfEEvPKT_S5_S5_PS3_mmmm,@"STO_CUDA_ENTRY STV_DEFAULT"
_ZN18transformer_engine15flash_attention18prepare_kernel_bwdI6__halfEEvPKT_S5_S5_PS3_mmmm:
.text._ZN18transformer_engine15flash_attention18prepare_kernel_bwdI6__halfEEvPKT_S5_S5_PS3_mmmm:
        /* <DEDUP_REMOVED lines=31> */
[----:B------:R-:W-:Y:S05]  /*01f0*/  CALL.REL.NOINC `($__internal_2_$__cuda_sm20_div_u64) ;  /* 0x0000001000887944 */ /* 0x000fea0003c00000 */
[----:B------:R-:W-:Y:S05]  /*0200*/  BRA `(.L_x_12) ;  /* 0x0000000000507947 */ /* 0x000fea0003800000 */
.L_x_11:
        /* <DEDUP_REMOVED lines=20> */
.L_x_12:
[----:B------:R-:W-:Y:S02]  /*0350*/  ULDC.64 UR8, c[0x0][0x230] ;  /* 0x00008c0000087ab9 */ /* 0x000fe40000000a00 */
[----:B------:R-:W-:-:S04]  /*0360*/  ISETP.GE.U32.AND P0, PT, R4, UR8, PT ;  /* 0x0000000804007c0c */ /* 0x000fc8000bf06070 */
[----:B------:R-:W-:-:S13]  /*0370*/  ISETP.GE.U32.AND.EX P0, PT, R5, UR9, PT, P0 ;  /* 0x0000000905007c0c */ /* 0x000fda000bf06100 */
[----:B------:R-:W-:Y:S05]  /*0380*/  @P0 EXIT ;  /* 0x000000000000094d */ /* 0x000fea0003800000 */
[----:B------:R-:W-:Y:S05]  /*0390*/  @!P2 BRA `(.L_x_13) ;  /* 0x00000000000ca947 */ /* 0x000fea0003800000 */
[----:B------:R-:W-:-:S07]  /*03a0*/  MOV R12, 0x3c0 ;  /* 0x000003c0000c7802 */ /* 0x000fce0000000f00 */
[----:B------:R-:W-:Y:S05]  /*03b0*/  CALL.REL.NOINC `($__internal_3_$__cuda_sm20_rem_u64) ;  /* 0x0000001400247944 */ /* 0x000fea0003c00000 */
[----:B------:R-:W-:Y:S05]  /*03c0*/  BRA `(.L_x_14) ;  /* 0x00000000004c7947 */ /* 0x000fea0003800000 */
.L_x_13:
        /* <DEDUP_REMOVED lines=19> */
.L_x_14:
        /* <DEDUP_REMOVED lines=42> */
.L_x_18:
        /* <DEDUP_REMOVED lines=85> */
.L_x_17:
        /* <DEDUP_REMOVED lines=52> */
.L_x_19:
[----:B------:R-:W-:-:S04]  /*1030*/  ISETP.NE.U32.AND P1, PT, R7, RZ, PT ;  /* 0x000000ff0700720c */ /* 0x000fc80003f25070 */
[----:B------:R-:W-:-:S13]  /*1040*/  ISETP.NE.OR.EX P0, PT, R4, RZ, P0, P1 ;  /* 0x000000ff0400720c */ /* 0x000fda0000705710 */
[----:B------:R-:W-:Y:S05]  /*1050*/  @!P0 BRA `(.L_x_15) ;  /* 0x00000000006c8947 */ /* 0x000fea0003800000 */
.L_x_16:
        /* <DEDUP_REMOVED lines=27> */
.L_x_15:
        /* <DEDUP_REMOVED lines=12> */
.L_x_20:
        /* <DEDUP_REMOVED lines=21> */
        .weak           $__internal_2_$__cuda_sm20_div_u64
        .type           $__internal_2_$__cuda_sm20_div_u64,@function
        .size           $__internal_2_$__cuda_sm20_div_u64,($__internal_3_$__cuda_sm20_rem_u64 - $__internal_2_$__cuda_sm20_div_u64)
$__internal_2_$__cuda_sm20_div_u64:
        /* <DEDUP_REMOVED lines=66> */
[----:B------:R-:W-:Y:S06]  /*1840*/  RET.REL.NODEC R6 `(_ZN18transformer_engine15flash_attention18prepare_kernel_bwdI6__halfEEvPKT_S5_S5_PS3_mmmm) ;  /* 0xffffffe406ec7950 */ /* 0x000fec0003c3ffff */
        .weak           $__internal_3_$__cuda_sm20_rem_u64
        .type           $__internal_3_$__cuda_sm20_rem_u64,@function
        .size           $__internal_3_$__cuda_sm20_rem_u64,(.L_x_47 - $__internal_3_$__cuda_sm20_rem_u64)
$__internal_3_$__cuda_sm20_rem_u64:
        /* <DEDUP_REMOVED lines=62> */
[----:B------:R-:W-:Y:S06]  /*1c30*/  RET.REL.NODEC R12 `(_ZN18transformer_engine15flash_attention18prepare_kernel_bwdI6__halfEEvPKT_S5_S5_PS3_mmmm) ;  /* 0xffffffe00cf07950 */ /* 0x000fec0003c3ffff */
.L_x_21:
        /* <DEDUP_REMOVED lines=12> */
.L_x_47:


//--------------------- .text._ZN18transformer_engine15flash_attention18prepare_kernel_fwdI13__nv_bfloat16EEvPKT_PS3_mmmm --------------------------
	.section	.text._ZN18transformer_engine15flash_attention18prepare_kernel_fwdI13__nv_bfloat16EEvPKT_PS3_mmmm,"ax",@progbits
	.align	128
        .global         _ZN18transformer_engine15flash_attention18prepare_kernel_fwdI13__nv_bfloat16EEvPKT_PS3_mmmm
        .type           _ZN18transformer_engine15flash_attention18prepare_kernel_fwdI13__nv_bfloat16EEvPKT_PS3_mmmm,@function
        .size           _ZN18transformer_engine15flash_attention18prepare_kernel_fwdI13__nv_bfloat16EEvPKT_PS3_mmmm,(.L_x_49 - _ZN18transformer_engine15flash_attention18prepare_kernel_fwdI13__nv_bfloat16EEvPKT_PS3_mmmm)
        .other          _ZN18transformer_engine15flash_attention18prepare_kernel_fwdI13__nv_bfloat16EEvPKT_PS3_mmmm,@"STO_CUDA_ENTRY STV_DEFAULT"
_ZN18transformer_engine15flash_attention18prepare_kernel_fwdI13__nv_bfloat16EEvPKT_PS3_mmmm:
.text._ZN18transformer_engine15flash_attention18prepare_kernel_fwdI13__nv_bfloat16EEvPKT_PS3_mmmm:
[----:B------:R-:W-:Y:S01]  /*0000*/  LDC R1, c[0x0][0x28] ;  /* 0x00000a00ff017b82 */ /* 0x000fe20000000800 */
[----:B------:R-:W0:Y:S07]  /*0010*/  S2R R3, SR_TID.X ;  /* 0x0000000000037919 */ /* 0x000e2e0000002100 */
[----:B------:R-:W1:Y:S01]  /*0020*/  S2UR UR4, SR_CTAID.X ;  /* 0x00000000000479c3 */ /* 0x000e620000002500 */
[----:B------:R-:W-:Y:S01]  /*0030*/  ULDC UR5, c[0x0][0x224] ;  /* 0x0000890000057ab9 */ /* 0x000fe20000000800 */
[----:B------:R-:W-:Y:S01]  /*0040*/  ULDC.64 UR6, c[0x0][0x208] ;  /* 0x0000820000067ab9 */ /* 0x000fe20000000a00 */
[----:B------:R-:W-:-:S05]  /*0050*/  ISETP.NE.U32.AND P2, PT, RZ, UR5, PT ;  /* 0x00000005ff007c0c */ /* 0x000fca000bf45070 */
[----:B------:R-:W1:Y:S01]  /*0060*/  LDC R2, c[0x0][RZ] ;  /* 0x00000000ff027b82 */ /* 0x000e620000000800 */
[----:B0-----:R-:W-:Y:S02]  /*0070*/  IMAD.SHL.U32 R0, R3, 0x4, RZ ;  /* 0x0000000403007824 */ /* 0x001fe400078e00ff */
[----:B-1----:R-:W-:-:S03]  /*0080*/  IMAD R2, R2, UR4, R3 ;  /* 0x0000000402027c24 */ /* 0x002fc6000f8e0203 */
[----:B------:R-:W-:Y:S02]  /*0090*/  LOP3.LUT R0, R0, 0x7c, RZ, 0xc0, !PT ;  /* 0x0000007c00007812 */ /* 0x000fe400078ec0ff */
[----:B------:R-:W-:Y:S01]  /*00a0*/  SHF.R.U32.HI R2, RZ, 0x5, R2 ;  /* 0x00000005ff027819 */ /* 0x000fe20000011602 */
[----:B------:R-:W-:Y:S06]  /*00b0*/  @!P2 BRA `(.L_x_22) ;  /* 0x00000000000ca947 */ /* 0x000fec0003800000 */
[----:B------:R-:W-:-:S07]  /*00c0*/  MOV R6, 0xe0 ;  /* 0x000000e000067802 */ /* 0x000fce0000000f00 */
[----:B------:R-:W-:Y:S05]  /*00d0*/  CALL.REL.NOINC `($__internal_4_$__cuda_sm20_div_u64) ;  /* 0x0000001000b87944 */ /* 0x000fea0003c00000 */
[----:B------:R-:W-:Y:S05]  /*00e0*/  BRA `(.L_x_23) ;  /* 0x0000000000507947 */ /* 0x000fea0003800000 */
.L_x_22:
        /* <DEDUP_REMOVED lines=14> */
[----:B------:R-:W-:Y:S01]  /*01d0*/  @P0 VIADD R5, R5, -UR4 ;  /* 0x8000000405050c36 */ /* 0x000fe20008000000 */
[----:B------:R-:W-:-:S04]  /*01e0*/  @P0 IADD3 R4, R4, 0x1, RZ ;  /* 0x0000000104040810 */ /* 0x000fc80007ffe0ff */
[----:B------:R-:W-:Y:S01]  /*01f0*/  ISETP.GE.U32.AND P1, PT, R5, UR4, PT ;  /* 0x0000000405007c0c */ /* 0x000fe2000bf26070 */
[----:B------:R-:W-:-:S12]  /*0200*/  IMAD.MOV.U32 R5, RZ, RZ, RZ ;  /* 0x000000ffff057224 */ /* 0x000fd800078e00ff */
[----:B------:R-:W-:Y:S01]  /*0210*/  @P1 VIADD R4, R4, 0x1 ;  /* 0x0000000104041836 */ /* 0x000fe20000000000 */
[----:B------:R-:W-:-:S07]  /*0220*/  @!P3 LOP3.LUT R4, RZ, UR4, RZ, 0x33, !PT ;  /* 0x00000004ff04bc12 */ /* 0x000fce000f8e33ff */
.L_x_23:
[----:B------:R-:W-:Y:S02]  /*0230*/  ULDC.64 UR4, c[0x0][0x228] ;  /* 0x00008a0000047ab9 */ /* 0x000fe40000000a00 */
[----:B------:R-:W-:-:S04]  /*0240*/  ISETP.GE.U32.AND P0, PT, R4, UR4, PT ;  /* 0x0000000404007c0c */ /* 0x000fc8000bf06070 */
[----:B------:R-:W-:-:S13]  /*0250*/  ISETP.GE.U32.AND.EX P0, PT, R5, UR5, PT, P0 ;  /* 0x0000000505007c0c */ /* 0x000fda000bf06100 */
[----:B------:R-:W-:Y:S05]  /*0260*/  @P0 EXIT ;  /* 0x000000000000094d */ /* 0x000fea0003800000 */
[----:B------:R-:W-:Y:S05]  /*0270*/  @!P2 BRA `(.L_x_24) ;  /* 0x00000000000ca947 */ /* 0x000fea0003800000 */
[----:B------:R-:W-:-:S07]  /*0280*/  MOV R8, 0x2a0 ;  /* 0x000002a000087802 */ /* 0x000fce0000000f00 */
[----:B------:R-:W-:Y:S05]  /*0290*/  CALL.REL.NOINC `($__internal_5_$__cuda_sm20_rem_u64) ;  /* 0x0000001400547944 */ /* 0x000fea0003c00000 */
[----:B------:R-:W-:Y:S05]  /*02a0*/  BRA `(.L_x_25) ;  /* 0x0000000000507947 */ /* 0x000fea0003800000 */
.L_x_24:
        /* <DEDUP_REMOVED lines=9> */
[----:B------:R-:W-:-:S04]  /*0340*/  IMAD.HI.U32 R9, R7, R9, R6 ;  /* 0x0000000907097227 */ /* 0x000fc800078e0006 */
[----:B------:R-:W-:Y:S02]  /*0350*/  IMAD.MOV.U32 R7, RZ, RZ, RZ ;  /* 0x000000ffff077224 */ /* 0x000fe400078e00ff */
[----:B------:R-:W-:-:S05]  /*0360*/  IMAD.HI.U32 R9, R9, R2, RZ ;  /* 0x0000000209097227 */ /* 0x000fca00078e00ff */
[----:B------:R-:W-:-:S05]  /*0370*/  IADD3 R9, -R9, RZ, RZ ;  /* 0x000000ff09097210 */ /* 0x000fca0007ffe1ff */
[----:B------:R-:W-:-:S05]  /*0380*/  IMAD R9, R9, UR4, R2 ;  /* 0x0000000409097c24 */ /* 0x000fca000f8e0202 */
[----:B------:R-:W-:-:S13]  /*0390*/  ISETP.GE.U32.AND P0, PT, R9, UR4, PT ;  /* 0x0000000409007c0c */ /* 0x000fda000bf06070 */
[----:B------:R-:W-:-:S05]  /*03a0*/  @P0 VIADD R9, R9, -UR4 ;  /* 0x8000000409090c36 */ /* 0x000fca0008000000 */
[----:B------:R-:W-:-:S13]  /*03b0*/  ISETP.GE.U32.AND P0, PT, R9, UR4, PT ;  /* 0x0000000409007c0c */ /* 0x000fda000bf06070 */
[----:B------:R-:W-:Y:S01]  /*03c0*/  @P0 VIADD R9, R9, -UR4 ;  /* 0x8000000409090c36 */ /* 0x000fe20008000000 */
[----:B------:R-:W-:-:S05]  /*03d0*/  @!P1 LOP3.LUT R9, RZ, UR4, RZ, 0x33, !PT ;  /* 0x00000004ff099c12 */ /* 0x000fca000f8e33ff */
[----:B------:R-:W-:-:S07]  /*03e0*/  IMAD.MOV.U32 R6, RZ, RZ, R9 ;  /* 0x000000ffff067224 */ /* 0x000fce00078e0009 */
.L_x_25:
[----:B------:R-:W0:Y:S02]  /*03f0*/  LDC.64 R8, c[0x0][0x230] ;  /* 0x00008c00ff087b82 */ /* 0x000e240000000a00 */
[----:B0-----:R-:W-:-:S04]  /*0400*/  ISETP.NE.U32.AND P0, PT, R8, RZ, PT ;  /* 0x000000ff0800720c */ /* 0x001fc80003f05070 */
[----:B------:R-:W-:-:S13]  /*0410*/  ISETP.NE.AND.EX P0, PT, R9, RZ, PT, P0 ;  /* 0x000000ff0900720c */ /* 0x000fda0003f05300 */
[----:B------:R-:W-:Y:S05]  /*0420*/  @!P0 EXIT ;  /* 0x000000000000894d */ /* 0x000fea0003800000 */
[----:B------:R-:W0:Y:S01]  /*0430*/  S2UR UR4, SR_CTAID.Y ;  /* 0x00000000000479c3 */ /* 0x000e220000002600 */
[----:B------:R-:W-:Y:S01]  /*0440*/  MOV R13, R7 ;  /* 0x00000007000d7202 */ /* 0x000fe20000000f00 */
[----:B------:R-:W-:Y:S01]  /*0450*/  IMAD.MOV.U32 R12, RZ, RZ, R6 ;  /* 0x000000ffff0c7224 */ /* 0x000fe200078e0006 */
[----:B------:R-:W-:Y:S01]  /*0460*/  ULDC.64 UR8, c[0x0][0x238] ;  /* 0x00008e0000087ab9 */ /* 0x000fe20000000a00 */
[----:B------:R-:W-:Y:S01]  /*0470*/  ULDC.64 UR10, c[0x0][0x228] ;  /* 0x00008a00000a7ab9 */ /* 0x000fe20000000a00 */
[----:B------:R-:W-:Y:S01]  /*0480*/  IMAD.WIDE.U32 R6, R8, UR8, RZ ;  /* 0x0000000808067c25 */ /* 0x000fe2000f8e00ff */
[----:B------:R-:W-:Y:S02]  /*0490*/  UMOV UR5, URZ ;  /* 0x0000003f00057c82 */ /* 0x000fe40008000000 */
[----:B------:R-:W0:Y:S02]  /*04a0*/  LDC.64 R10, c[0x0][0x220] ;  /* 0x00008800ff0a7b82 */ /* 0x000e240000000a00 */
[----:B0-----:R-:W-:-:S04]  /*04b0*/  IMAD.WIDE.U32 R12, R10, UR4, R12 ;  /* 0x000000040a0c7c25 */ /* 0x001fc8000f8e000c */
[C---:B------:R-:W-:Y:S02]  /*04c0*/  IMAD R10, R8.reuse, UR9, RZ ;  /* 0x00000009080a7c24 */ /* 0x040fe4000f8e02ff */
[----:B------:R-:W-:Y:S02]  /*04d0*/  IMAD R3, R11, UR4, R13 ;  /* 0x000000040b037c24 */ /* 0x000fe4000f8e020d */
[----:B------:R-:W-:Y:S02]  /*04e0*/  IMAD R15, R9, UR8, R10 ;  /* 0x00000008090f7c24 */ /* 0x000fe4000f8e020a */
[----:B------:R-:W-:Y:S01]  /*04f0*/  IMAD.MOV.U32 R10, RZ, RZ, R4 ;  /* 0x000000ffff0a7224 */ /* 0x000fe200078e0004 */
[----:B------:R-:W-:Y:S01]  /*0500*/  IADD3 R4, P1, R8, -0x1, RZ ;  /* 0xffffffff08047810 */ /* 0x000fe20007f3e0ff */
[----:B------:R-:W-:Y:S02]  /*0510*/  IMAD R3, R3, UR10, RZ ;  /* 0x0000000a03037c24 */ /* 0x000fe4000f8e02ff */
[----:B------:R-:W-:Y:S01]  /*0520*/  IMAD.MOV.U32 R11, RZ, RZ, R5 ;  /* 0x000000ffff0b7224 */ /* 0x000fe200078e0005 */
[----:B------:R-:W-:Y:S01]  /*0530*/  ISETP.GE.U32.AND P0, PT, R4, 0x3, PT ;  /* 0x000000030400780c */ /* 0x000fe20003f06070 */
[C---:B------:R-:W-:Y:S01]  /*0540*/  IMAD R13, R12.reuse, UR11, R3 ;  /* 0x0000000b0c0d7c24 */ /* 0x040fe2000f8e0203 */
[----:B------:R-:W-:Y:S01]  /*0550*/  IADD3.X R4, R9, -0x1, RZ, P1, !PT ;  /* 0xffffffff09047810 */ /* 0x000fe20000ffe4ff */
[----:B------:R-:W-:-:S03]  /*0560*/  IMAD.WIDE.U32 R10, R12, UR10, R10 ;  /* 0x0000000a0c0a7c25 */ /* 0x000fc6000f8e000a */
[----:B------:R-:W-:Y:S01]  /*0570*/  ISETP.GE.U32.AND.EX P0, PT, R4, RZ, PT, P0 ;  /* 0x000000ff0400720c */ /* 0x000fe20003f06100 */
[----:B------:R-:W-:Y:S02]  /*0580*/  IMAD.IADD R3, R7, 0x1, R15 ;  /* 0x0000000107037824 */ /* 0x000fe400078e020f */
[----:B------:R-:W-:Y:S02]  /*0590*/  IMAD.IADD R7, R11, 0x1, R13 ;  /* 0x000000010b077824 */ /* 0x000fe400078e020d */
[-C--:B------:R-:W-:Y:S02]  /*05a0*/  IMAD R3, R3, R10.reuse, RZ ;  /* 0x0000000a03037224 */ /* 0x080fe400078e02ff */
[----:B------:R-:W-:Y:S02]  /*05b0*/  IMAD R5, R2, 0x3, RZ ;  /* 0x0000000302057824 */ /* 0x000fe400078e02ff */
[----:B------:R-:W-:-:S04]  /*05c0*/  IMAD.WIDE.U32 R10, R6, R10, RZ ;  /* 0x0000000a060a7225 */ /* 0x000fc800078e00ff */
[----:B------:R-:W-:Y:S01]  /*05d0*/  IMAD R15, R7, R6, R3 ;  /* 0x00000006070f7224 */ /* 0x000fe200078e0203 */
[----:B------:R-:W-:Y:S01]  /*05e0*/  LOP3.LUT R3, R8, 0x3, RZ, 0xc0, !PT ;  /* 0x0000000308037812 */ /* 0x000fe200078ec0ff */
[----:B------:R-:W-:-:S04]  /*05f0*/  IMAD.WIDE.U32 R12, R5, R8, UR4 ;  /* 0x00000004050c7e25 */ /* 0x000fc8000f8e0008 */
[----:B------:R-:W-:Y:S01]  /*0600*/  IMAD R4, R5, R9, R13 ;  /* 0x0000000905047224 */ /* 0x000fe200078e020d */
[----:B------:R-:W-:Y:S01]  /*0610*/  IADD3 R5, R11, R15, RZ ;  /* 0x0000000f0b057210 */ /* 0x000fe20007ffe0ff */
[----:B------:R-:W-:Y:S01]  /*0620*/  IMAD.MOV.U32 R7, RZ, RZ, RZ ;  /* 0x000000ffff077224 */ /* 0x000fe200078e00ff */
[----:B------:R-:W-:Y:S06]  /*0630*/  @!P0 BRA `(.L_x_26) ;  /* 0x0000000800e48947 */ /* 0x000fec0003800000 */
[----:B------:R-:W-:Y:S01]  /*0640*/  IADD3 R8, P0, R3, -R8, RZ ;  /* 0x8000000803087210 */ /* 0x000fe20007f1e0ff */
[----:B------:R-:W-:Y:S01]  /*0650*/  ULDC.64 UR12, c[0x0][0x218] ;  /* 0x00008600000c7ab9 */ /* 0x000fe20000000a00 */
[----:B------:R-:W-:Y:S01]  /*0660*/  ULDC.64 UR14, c[0x0][0x210] ;  /* 0x00008400000e7ab9 */ /* 0x000fe20000000a00 */
[----:B------:R-:W-:Y:S02]  /*0670*/  IMAD.MOV.U32 R7, RZ, RZ, RZ ;  /* 0x000000ffff077224 */ /* 0x000fe400078e00ff */
[----:B------:R-:W-:Y:S02]  /*0680*/  IMAD.X R6, RZ, RZ, ~R9, P0 ;  /* 0x000000ffff067224 */ /* 0x000fe400000e0e09 */
[----:B------:R-:W-:-:S03]  /*0690*/  IMAD.MOV.U32 R2, RZ, RZ, R0 ;  /* 0x000000ffff027224 */ /* 0x000fc600078e0000 */
[----:B------:R-:W-:-:S13]  /*06a0*/  ISETP.GE.AND P0, PT, R6, RZ, PT ;  /* 0x000000ff0600720c */ /* 0x000fda0003f06270 */
[----:B------:R-:W-:Y:S05]  /*06b0*/  @P0 BRA `(.L_x_27) ;  /* 0x0000000800540947 */ /* 0x000fea0003800000 */
[----:B------:R-:W-:-:S04]  /*06c0*/  IADD3 R9, P0, RZ, -R8, RZ ;  /* 0x80000008ff097210 */ /* 0x000fc80007f1e0ff */
[----:B------:R-:W-:Y:S01]  /*06d0*/  ISETP.GT.U32.AND P1, PT, R9, 0xc, PT ;  /* 0x0000000c0900780c */ /* 0x000fe20003f24070 */
[----:B------:R-:W-:Y:S01]  /*06e0*/  IMAD.X R9, RZ, RZ, ~R6, P0 ;  /* 0x000000ffff097224 */ /* 0x000fe200000e0e06 */
[----:B------:R-:W-:-:S04]  /*06f0*/  PLOP3.LUT P0, PT, PT, PT, PT, 0x80, 0x0 ;  /* 0x000000000000781c */ /* 0x000fc80003f0f070 */
[----:B------:R-:W-:-:S13]  /*0700*/  ISETP.GT.AND.EX P1, PT, R9, RZ, PT, P1 ;  /* 0x000000ff0900720c */ /* 0x000fda0003f24310 */
[----:B------:R-:W-:Y:S05]  /*0710*/  @!P1 BRA `(.L_x_28) ;  /* 0x0000000400609947 */ /* 0x000fea0003800000 */
[----:B------:R-:W-:Y:S01]  /*0720*/  PLOP3.LUT P0, PT, PT, PT, PT, 0x8, 0x0 ;  /* 0x000000000000781c */ /* 0x000fe20003f0e170 */
[----:B------:R-:W-:Y:S01]  /*0730*/  ULDC.64 UR4, c[0x0][0x218] ;  /* 0x0000860000047ab9 */ /* 0x000fe20000000a00 */
[----:B------:R-:W-:-:S11]  /*0740*/  ULDC.64 UR10, c[0x0][0x210] ;  /* 0x00008400000a7ab9 */ /* 0x000fd60000000a00 */
.L_x_29:
[--C-:B--2---:R-:W-:Y:S01]  /*0750*/  SHF.R.S32.HI R15, RZ, 0x1f, R2.reuse ;  /* 0x0000001fff0f7819 */ /* 0x104fe20000011402 */
[----:B------:R-:W-:Y:S02]  /*0760*/  IMAD R25, R4, UR8, RZ ;  /* 0x0000000804197c24 */ /* 0x000fe4000f8e02ff */
[----:B------:R-:W-:Y:S02]  /*0770*/  IMAD.MOV.U32 R14, RZ, RZ, R2 ;  /* 0x000000ffff0e7224 */ /* 0x000fe400078e0002 */
[C---:B------:R-:W-:Y:S02]  /*0780*/  IMAD R25, R12.reuse, UR9, R25 ;  /* 0x000000090c197c24 */ /* 0x040fe4000f8e0219 */
[----:B------:R-:W-:-:S05]  /*0790*/  IMAD.WIDE.U32 R14, R12, UR8, R14 ;  /* 0x000000080c0e7c25 */ /* 0x000fca000f8e000e */
[----:B------:R-:W-:Y:S02]  /*07a0*/  IADD3 R9, R15, R25, RZ ;  /* 0x000000190f097210 */ /* 0x000fe40007ffe0ff */
[----:B------:R-:W-:-:S04]  /*07b0*/  LEA R28, P1, R14, UR10, 0x1 ;  /* 0x0000000a0e1c7c11 */ /* 0x000fc8000f8208ff */
[----:B------:R-:W-:-:S05]  /*07c0*/  LEA.HI.X R29, R14, UR11, R9, 0x1, P1 ;  /* 0x0000000b0e1d7c11 */ /* 0x000fca00088f0c09 */
[----:B------:R-:W2:Y:S01]  /*07d0*/  LDG.E.64 R16, desc[UR6][R28.64] ;  /* 0x000000061c107981 */ /* 0x000ea2000c1e1b00 */
[----:B------:R-:W-:-:S05]  /*07e0*/  IMAD R9, R7, 0x80, R0 ;  /* 0x0000008007097824 */ /* 0x000fca00078e0200 */
[----:B------:R-:W-:-:S04]  /*07f0*/  IADD3 R14, P1, R9, R10, RZ ;  /* 0x0000000a090e7210 */ /* 0x000fc80007f3e0ff */
[----:B------:R-:W-:Y:S02]  /*0800*/  LEA.HI.X.SX32 R15, R9, R5, 0x1, P1 ;  /* 0x00000005090f7211 */ /* 0x000fe400008f0eff */
[----:B------:R-:W-:-:S04]  /*0810*/  LEA R18, P1, R14, UR4, 0x1 ;  /* 0x000000040e127c11 */ /* 0x000fc8000f8208ff */
[----:B------:R-:W-:-:S05]  /*0820*/  LEA.HI.X R19, R14, UR5, R15, 0x1, P1 ;  /* 0x000000050e137c11 */ /* 0x000fca00088f0c0f */
[----:B--2---:R0:W-:Y:S04]  /*0830*/  STG.E.64 desc[UR6][R18.64], R16 ;  /* 0x0000001012007986 */ /* 0x0041e8000c101b06 */
[----:B------:R-:W2:Y:S04]  /*0840*/  LDG.E.64 R20, desc[UR6][R28.64+0x300] ;  /* 0x000300061c147981 */ /* 0x000ea8000c1e1b00 */
[----:B--2---:R1:W-:Y:S04]  /*0850*/  STG.E.64 desc[UR6][R18.64+0x100], R20 ;  /* 0x0001001412007986 */ /* 0x0043e8000c101b06 */
[----:B------:R-:W2:Y:S01]  /*0860*/  LDG.E.64 R26, desc[UR6][R28.64+0x600] ;  /* 0x000600061c1a7981 */ /* 0x000ea2000c1e1b00 */
[----:B------:R-:W-:-:S05]  /*0870*/  VIADD R14, R2, 0x600 ;  /* 0x00000600020e7836 */ /* 0x000fca0000000000 */
[----:B------:R-:W-:-:S03]  /*0880*/  SHF.R.S32.HI R15, RZ, 0x1f, R14 ;  /* 0x0000001fff0f7819 */ /* 0x000fc6000001140e */
[----:B------:R-:W-:Y:S01]  /*0890*/  IMAD.WIDE.U32 R14, R12, UR8, R14 ;  /* 0x000000080c0e7c25 */ /* 0x000fe2000f8e000e */
[----:B--2---:R2:W-:Y:S04]  /*08a0*/  STG.E.64 desc[UR6][R18.64+0x200], R26 ;  /* 0x0002001a12007986 */ /* 0x0045e8000c101b06 */
[----:B0-----:R-:W3:Y:S01]  /*08b0*/  LDG.E.64 R16, desc[UR6][R28.64+0x900] ;  /* 0x000900061c107981 */ /* 0x001ee2000c1e1b00 */
[----:B------:R-:W-:Y:S01]  /*08c0*/  IMAD.IADD R15, R25, 0x1, R15 ;  /* 0x00000001190f7824 */ /* 0x000fe200078e020f */
[----:B------:R-:W-:-:S04]  /*08d0*/  LEA R22, P1, R14, UR10, 0x1 ;  /* 0x0000000a0e167c11 */ /* 0x000fc8000f8208ff */
[----:B------:R-:W-:Y:S01]  /*08e0*/  LEA.HI.X R23, R14, UR11, R15, 0x1, P1 ;  /* 0x0000000b0e177c11 */ /* 0x000fe200088f0c0f */
[----:B------:R-:W-:-:S05]  /*08f0*/  VIADD R14, R9, 0x200 ;  /* 0x00000200090e7836 */ /* 0x000fca0000000000 */
[C---:B------:R-:W-:Y:S01]  /*0900*/  IADD3 R15, P1, R14.reuse, R10, RZ ;  /* 0x0000000a0e0f7210 */ /* 0x040fe20007f3e0ff */
[----:B---3--:R0:W-:Y:S04]  /*0910*/  STG.E.64 desc[UR6][R18.64+0x300], R16 ;  /* 0x0003001012007986 */ /* 0x0081e8000c101b06 */
[----:B-1----:R-:W3:Y:S01]  /*0920*/  LDG.E.64 R20, desc[UR6][R22.64] ;  /* 0x0000000616147981 */ /* 0x002ee2000c1e1b00 */
[----:B------:R-:W-:Y:S02]  /*0930*/  LEA.HI.X.SX32 R24, R14, R5, 0x1, P1 ;  /* 0x000000050e187211 */ /* 0x000fe400008f0eff */
[----:B------:R-:W-:-:S04]  /*0940*/  LEA R14, P1, R15, UR4, 0x1 ;  /* 0x000000040f0e7c11 */ /* 0x000fc8000f8208ff */
[----:B------:R-:W-:-:S05]  /*0950*/  LEA.HI.X R15, R15, UR5, R24, 0x1, P1 ;  /* 0x000000050f0f7c11 */ /* 0x000fca00088f0c18 */
[----:B---3--:R1:W-:Y:S04]  /*0960*/  STG.E.64 desc[UR6][R14.64], R20 ;  /* 0x000000140e007986 */ /* 0x0083e8000c101b06 */
[----:B--2---:R-:W2:Y:S04]  /*0970*/  LDG.E.64 R26, desc[UR6][R22.64+0x300] ;  /* 0x00030006161a7981 */ /* 0x004ea8000c1e1b00 */
[----:B--2---:R2:W-:Y:S04]  /*0980*/  STG.E.64 desc[UR6][R14.64+0x100], R26 ;  /* 0x0001001a0e007986 */ /* 0x0045e8000c101b06 */
[----:B------:R-:W3:Y:S01]  /*0990*/  LDG.E.64 R28, desc[UR6][R22.64+0x600] ;  /* 0x00060006161c7981 */ /* 0x000ee2000c1e1b00 */
[----:B0-----:R-:W-:-:S05]  /*09a0*/  VIADD R18, R2, 0xc00 ;  /* 0x00000c0002127836 */ /* 0x001fca0000000000 */
[----:B------:R-:W-:-:S03]  /*09b0*/  SHF.R.S32.HI R19, RZ, 0x1f, R18 ;  /* 0x0000001fff137819 */ /* 0x000fc60000011412 */
[----:B------:R-:W-:Y:S01]  /*09c0*/  IMAD.WIDE.U32 R18, R12, UR8, R18 ;  /* 0x000000080c127c25 */ /* 0x000fe2000f8e0012 */
[----:B---3--:R0:W-:Y:S04]  /*09d0*/  STG.E.64 desc[UR6][R14.64+0x200], R28 ;  /* 0x0002001c0e007986 */ /* 0x0081e8000c101b06 */
[----:B------:R-:W3:Y:S01]  /*09e0*/  LDG.E.64 R16, desc[UR6][R22.64+0x900] ;  /* 0x0009000616107981 */ /* 0x000ee2000c1e1b00 */
[----:B------:R-:W-:Y:S02]  /*09f0*/  IADD3 R19, R25, R19, RZ ;  /* 0x0000001319137210 */ /* 0x000fe40007ffe0ff */
[----:B-1----:R-:W-:-:S04]  /*0a00*/  LEA R20, P1, R18, UR10, 0x1 ;  /* 0x0000000a12147c11 */ /* 0x002fc8000f8208ff */
[----:B------:R-:W-:Y:S01]  /*0a10*/  LEA.HI.X R21, R18, UR11, R19, 0x1, P1 ;  /* 0x0000000b12157c11 */ /* 0x000fe200088f0c13 */
[----:B------:R-:W-:-:S05]  /*0a20*/  VIADD R18, R9, 0x400 ;  /* 0x0000040009127836 */ /* 0x000fca0000000000 */
[C---:B------:R-:W-:Y:S01]  /*0a30*/  IADD3 R19, P1, R18.reuse, R10, RZ ;  /* 0x0000000a12137210 */ /* 0x040fe20007f3e0ff */
[----:B---3--:R-:W-:Y:S04]  /*0a40*/  STG.E.64 desc[UR6][R14.64+0x300], R16 ;  /* 0x000300100e007986 */ /* 0x008fe8000c101b06 */
[----:B--2---:R-:W2:Y:S01]  /*0a50*/  LDG.E.64 R26, desc[UR6][R20.64] ;  /* 0x00000006141a7981 */ /* 0x004ea2000c1e1b00 */
[----:B------:R-:W-:Y:S02]  /*0a60*/  LEA.HI.X.SX32 R22, R18, R5, 0x1, P1 ;  /* 0x0000000512167211 */ /* 0x000fe400008f0eff */
[----:B------:R-:W-:-:S04]  /*0a70*/  LEA R18, P1, R19, UR4, 0x1 ;  /* 0x0000000413127c11 */ /* 0x000fc8000f8208ff */
[----:B------:R-:W-:-:S05]  /*0a80*/  LEA.HI.X R19, R19, UR5, R22, 0x1, P1 ;  /* 0x0000000513137c11 */ /* 0x000fca00088f0c16 */
[----:B--2---:R1:W-:Y:S04]  /*0a90*/  STG.E.64 desc[UR6][R18.64], R26 ;  /* 0x0000001a12007986 */ /* 0x0043e8000c101b06 */
[----:B0-----:R-:W2:Y:S04]  /*0aa0*/  LDG.E.64 R28, desc[UR6][R20.64+0x300] ;  /* 0x00030006141c7981 */ /* 0x001ea8000c1e1b00 */
[----:B--2---:R-:W-:Y:S04]  /*0ab0*/  STG.E.64 desc[UR6][R18.64+0x100], R28 ;  /* 0x0001001c12007986 */ /* 0x004fe8000c101b06 */
[----:B-1----:R-:W2:Y:S01]  /*0ac0*/  LDG.E.64 R26, desc[UR6][R20.64+0x600] ;  /* 0x00060006141a7981 */ /* 0x002ea2000c1e1b00 */
[----:B------:R-:W-:-:S05]  /*0ad0*/  VIADD R14, R2, 0x1200 ;  /* 0x00001200020e7836 */ /* 0x000fca0000000000 */
[----:B------:R-:W-:-:S03]  /*0ae0*/  SHF.R.S32.HI R15, RZ, 0x1f, R14 ;  /* 0x0000001fff0f7819 */ /* 0x000fc6000001140e */
[----:B------:R-:W-:Y:S01]  /*0af0*/  IMAD.WIDE.U32 R14, R12, UR8, R14 ;  /* 0x000000080c0e7c25 */ /* 0x000fe2000f8e000e */
[----:B--2---:R0:W-:Y:S04]  /*0b00*/  STG.E.64 desc[UR6][R18.64+0x200], R26 ;  /* 0x0002001a12007986 */ /* 0x0041e8000c101b06 */
[----:B------:R-:W2:Y:S01]  /*0b10*/  LDG.E.64 R16, desc[UR6][R20.64+0x900] ;  /* 0x0009000614107981 */ /* 0x000ea2000c1e1b00 */
[----:B------:R-:W-:Y:S01]  /*0b20*/  IMAD.IADD R25, R25, 0x1, R15 ;  /* 0x0000000119197824 */ /* 0x000fe200078e020f */
[----:B------:R-:W-:-:S04]  /*0b30*/  LEA R22, P1, R14, UR10, 0x1 ;  /* 0x0000000a0e167c11 */ /* 0x000fc8000f8208ff */
[----:B------:R-:W-:Y:S01]  /*0b40*/  LEA.HI.X R23, R14, UR11, R25, 0x1, P1 ;  /* 0x0000000b0e177c11 */ /* 0x000fe200088f0c19 */
[----:B------:R-:W-:-:S05]  /*0b50*/  VIADD R9, R9, 0x600 ;  /* 0x0000060009097836 */ /* 0x000fca0000000000 */
[C---:B------:R-:W-:Y:S01]  /*0b60*/  IADD3 R15, P1, R9.reuse, R10, RZ ;  /* 0x0000000a090f7210 */ /* 0x040fe20007f3e0ff */
[----:B--2---:R1:W-:Y:S04]  /*0b70*/  STG.E.64 desc[UR6][R18.64+0x300], R16 ;  /* 0x0003001012007986 */ /* 0x0043e8000c101b06 */
[----:B------:R-:W2:Y:S01]  /*0b80*/  LDG.E.64 R24, desc[UR6][R22.64] ;  /* 0x0000000616187981 */ /* 0x000ea2000c1e1b00 */
[----:B------:R-:W-:Y:S02]  /*0b90*/  LEA.HI.X.SX32 R20, R9, R5, 0x1, P1 ;  /* 0x0000000509147211 */ /* 0x000fe400008f0eff */
[----:B------:R-:W-:-:S04]  /*0ba0*/  LEA R14, P1, R15, UR4, 0x1 ;  /* 0x000000040f0e7c11 */ /* 0x000fc8000f8208ff */
[----:B------:R-:W-:-:S05]  /*0bb0*/  LEA.HI.X R15, R15, UR5, R20, 0x1, P1 ;  /* 0x000000050f0f7c11 */ /* 0x000fca00088f0c14 */
[----:B--2---:R2:W-:Y:S04]  /*0bc0*/  STG.E.64 desc[UR6][R14.64], R24 ;  /* 0x000000180e007986 */ /* 0x0045e8000c101b06 */
[----:B------:R-:W3:Y:S04]  /*0bd0*/  LDG.E.64 R20, desc[UR6][R22.64+0x300] ;  /* 0x0003000616147981 */ /* 0x000ee8000c1e1b00 */
[----:B---3--:R2:W-:Y:S04]  /*0be0*/  STG.E.64 desc[UR6][R14.64+0x100], R20 ;  /* 0x000100140e007986 */ /* 0x0085e8000c101b06 */
[----:B0-----:R-:W3:Y:S01]  /*0bf0*/  LDG.E.64 R26, desc[UR6][R22.64+0x600] ;  /* 0x00060006161a7981 */ /* 0x001ee2000c1e1b00 */
[----:B------:R-:W-:-:S03]  /*0c00*/  IADD3 R8, P1, R8, 0x10, RZ ;  /* 0x0000001008087810 */ /* 0x000fc60007f3e0ff */
[----:B---3--:R2:W-:Y:S04]  /*0c10*/  STG.E.64 desc[UR6][R14.64+0x200], R26 ;  /* 0x0002001a0e007986 */ /* 0x0085e8000c101b06 */
[----:B-1----:R-:W3:Y:S01]  /*0c20*/  LDG.E.64 R16, desc[UR6][R22.64+0x900] ;  /* 0x0009000616107981 */ /* 0x002ee2000c1e1b00 */
[----:B------:R-:W-:Y:S01]  /*0c30*/  IMAD.X R6, RZ, RZ, R6, P1 ;  /* 0x000000ffff067224 */ /* 0x000fe200008e0606 */
[----:B------:R-:W-:Y:S01]  /*0c40*/  ISETP.GE.U32.AND P1, PT, R8, -0xc, PT ;  /* 0xfffffff40800780c */ /* 0x000fe20003f26070 */
[----:B------:R-:W-:Y:S01]  /*0c50*/  VIADD R2, R2, 0x1800 ;  /* 0x0000180002027836 */ /* 0x000fe20000000000 */
[----:B------:R-:W-:Y:S02]  /*0c60*/  IADD3 R7, R7, 0x10, RZ ;  /* 0x0000001007077810 */ /* 0x000fe40007ffe0ff */
[----:B------:R-:W-:Y:S01]  /*0c70*/  ISETP.GE.AND.EX P1, PT, R6, -0x1, PT, P1 ;  /* 0xffffffff0600780c */ /* 0x000fe20003f26310 */
[----:B---3--:R2:W-:-:S12]  /*0c80*/  STG.E.64 desc[UR6][R14.64+0x300], R16 ;  /* 0x000300100e007986 */ /* 0x0085d8000c101b06 */
[----:B------:R-:W-:Y:S05]  /*0c90*/  @!P1 BRA `(.L_x_29) ;  /* 0xfffffff800ac9947 */ /* 0x000fea000383ffff */
.L_x_28:
[----:B------:R-:W-:-:S04]  /*0ca0*/  IADD3 R9, P2, RZ, -R8, RZ ;  /* 0x80000008ff097210 */ /* 0x000fc80007f5e0ff */
[----:B------:R-:W-:Y:S01]  /*0cb0*/  ISETP.GT.U32.AND P1, PT, R9, 0x4, PT ;  /* 0x000000040900780c */ /* 0x000fe20003f24070 */
[----:B------:R-:W-:-:S05]  /*0cc0*/  IMAD.X R9, RZ, RZ, ~R6, P2 ;  /* 0x000000ffff097224 */ /* 0x000fca00010e0e06 */
[----:B------:R-:W-:-:S13]  /*0cd0*/  ISETP.GT.AND.EX P1, PT, R9, RZ, PT, P1 ;  /* 0x000000ff0900720c */ /* 0x000fda0003f24310 */
[----:B------:R-:W-:Y:S05]  /*0ce0*/  @!P1 BRA `(.L_x_30) ;  /* 0x0000000000bc9947 */ /* 0x000fea0003800000 */
[--C-:B--2---:R-:W-:Y:S01]  /*0cf0*/  SHF.R.S32.HI R15, RZ, 0x1f, R2.reuse ;  /* 0x0000001fff0f7819 */ /* 0x104fe20000011402 */
[----:B------:R-:W-:Y:S01]  /*0d00*/  IMAD R21, R4, UR8, RZ ;  /* 0x0000000804157c24 */ /* 0x000fe2000f8e02ff */
[----:B------:R-:W-:Y:S01]  /*0d10*/  ULDC.64 UR10, c[0x0][0x210] ;  /* 0x00008400000a7ab9 */ /* 0x000fe20000000a00 */
[----:B------:R-:W-:Y:S01]  /*0d20*/  IMAD.MOV.U32 R14, RZ, RZ, R2 ;  /* 0x000000ffff0e7224 */ /* 0x000fe200078e0002 */
[----:B------:R-:W-:Y:S01]  /*0d30*/  ULDC.64 UR4, c[0x0][0x218] ;  /* 0x0000860000047ab9 */ /* 0x000fe20000000a00 */
[C---:B------:R-:W-:Y:S02]  /*0d40*/  IMAD R21, R12.reuse, UR9, R21 ;  /* 0x000000090c157c24 */ /* 0x040fe4000f8e0215 */
[----:B------:R-:W-:-:S04]  /*0d50*/  IMAD.WIDE.U32 R14, R12, UR8, R14 ;  /* 0x000000080c0e7c25 */ /* 0x000fc8000f8e000e */
[----:B------:R-:W-:Y:S01]  /*0d60*/  IMAD.IADD R9, R21, 0x1, R15 ;  /* 0x0000000115097824 */ /* 0x000fe200078e020f */
        /* <DEDUP_REMOVED lines=8> */
[----:B--2---:R-:W-:Y:S04]  /*0df0*/  STG.E.64 desc[UR6][R14.64], R28 ;  /* 0x0000001c0e007986 */ /* 0x004fe8000c101b06 */
[----:B------:R-:W2:Y:S04]  /*0e00*/  LDG.E.64 R24, desc[UR6][R22.64+0x300] ;  /* 0x0003000616187981 */ /* 0x000ea8000c1e1b00 */
[----:B--2---:R0:W-:Y:S04]  /*0e10*/  STG.E.64 desc[UR6][R14.64+0x100], R24 ;  /* 0x000100180e007986 */ /* 0x0041e8000c101b06 */
[----:B------:R-:W2:Y:S01]  /*0e20*/  LDG.E.64 R26, desc[UR6][R22.64+0x600] ;  /* 0x00060006161a7981 */ /* 0x000ea2000c1e1b00 */
[----:B------:R-:W-:-:S04]  /*0e30*/  IADD3 R18, R2, 0x600, RZ ;  /* 0x0000060002127810 */ /* 0x000fc80007ffe0ff */
        /* <DEDUP_REMOVED lines=10> */
[----:B0-----:R-:W3:Y:S01]  /*0ee0*/  LDG.E.64 R24, desc[UR6][R20.64] ;  /* 0x0000000614187981 */ /* 0x001ee2000c1e1b00 */
[----:B------:R-:W-:Y:S02]  /*0ef0*/  LEA.HI.X.SX32 R22, R9, R5, 0x1, P0 ;  /* 0x0000000509167211 */ /* 0x000fe400000f0eff */
[----:B------:R-:W-:-:S04]  /*0f00*/  LEA R18, P0, R19, UR4, 0x1 ;  /* 0x0000000413127c11 */ /* 0x000fc8000f8008ff */
[----:B------:R-:W-:-:S05]  /*0f10*/  LEA.HI.X R19, R19, UR5, R22, 0x1, P0 ;  /* 0x0000000513137c11 */ /* 0x000fca00080f0c16 */
[----:B---3--:R0:W-:Y:S04]  /*0f20*/  STG.E.64 desc[UR6][R18.64], R24 ;  /* 0x0000001812007986 */ /* 0x0081e8000c101b06 */
[----:B------:R-:W3:Y:S04]  /*0f30*/  LDG.E.64 R22, desc[UR6][R20.64+0x300] ;  /* 0x0003000614167981 */ /* 0x000ee8000c1e1b00 */
[----:B---3--:R0:W-:Y:S04]  /*0f40*/  STG.E.64 desc[UR6][R18.64+0x100], R22 ;  /* 0x0001001612007986 */ /* 0x0081e8000c101b06 */
[----:B-1----:R-:W3:Y:S04]  /*0f50*/  LDG.E.64 R26, desc[UR6][R20.64+0x600] ;  /* 0x00060006141a7981 */ /* 0x002ee8000c1e1b00 */
[----:B---3--:R0:W-:Y:S04]  /*0f60*/  STG.E.64 desc[UR6][R18.64+0x200], R26 ;  /* 0x0002001a12007986 */ /* 0x0081e8000c101b06 */
[----:B--2---:R-:W2:Y:S01]  /*0f70*/  LDG.E.64 R14, desc[UR6][R20.64+0x900] ;  /* 0x00090006140e7981 */ /* 0x004ea2000c1e1b00 */
[----:B------:R-:W-:Y:S01]  /*0f80*/  IADD3 R8, P1, R8, 0x8, RZ ;  /* 0x0000000808087810 */ /* 0x000fe20007f3e0ff */
[----:B------:R-:W-:Y:S01]  /*0f90*/  VIADD R7, R7, 0x8 ;  /* 0x0000000807077836 */ /* 0x000fe20000000000 */
[----:B------:R-:W-:Y:S01]  /*0fa0*/  PLOP3.LUT P0, PT, PT, PT, PT, 0x8, 0x0 ;  /* 0x000000000000781c */ /* 0x000fe20003f0e170 */
[----:B------:R-:W-:-:S02]  /*0fb0*/  VIADD R2, R2, 0xc00 ;  /* 0x00000c0002027836 */ /* 0x000fc40000000000 */
[----:B------:R-:W-:Y:S01]  /*0fc0*/  IMAD.X R6, RZ, RZ, R6, P1 ;  /* 0x000000ffff067224 */ /* 0x000fe200008e0606 */
[----:B--2---:R0:W-:Y:S09]  /*0fd0*/  STG.E.64 desc[UR6][R18.64+0x300], R14 ;  /* 0x0003000e12007986 */ /* 0x0041f2000c101b06 */
.L_x_30:
[----:B------:R-:W-:-:S04]  /*0fe0*/  ISETP.NE.U32.AND P1, PT, R8, RZ, PT ;  /* 0x000000ff0800720c */ /* 0x000fc80003f25070 */
[----:B------:R-:W-:-:S13]  /*0ff0*/  ISETP.NE.OR.EX P0, PT, R6, RZ, P0, P1 ;  /* 0x000000ff0600720c */ /* 0x000fda0000705710 */
[----:B------:R-:W-:Y:S05]  /*1000*/  @!P0 BRA `(.L_x_26) ;  /* 0x0000000000708947 */ /* 0x000fea0003800000 */
.L_x_27:
[----:B012---:R-:W-:Y:S01]  /*1010*/  SHF.R.S32.HI R15, RZ, 0x1f, R2 ;  /* 0x0000001fff0f7819 */ /* 0x007fe20000011402 */
[----:B------:R-:W-:Y:S01]  /*1020*/  IMAD R9, R4, UR8, RZ ;  /* 0x0000000804097c24 */ /* 0x000fe2000f8e02ff */
[----:B------:R-:W-:-:S03]  /*1030*/  MOV R14, R2 ;  /* 0x00000002000e7202 */ /* 0x000fc60000000f00 */
        /* <DEDUP_REMOVED lines=25> */
.L_x_26:
[----:B------:R-:W-:-:S04]  /*11d0*/  ISETP.NE.U32.AND P0, PT, R3, RZ, PT ;  /* 0x000000ff0300720c */ /* 0x000fc80003f05070 */
[----:B------:R-:W-:-:S13]  /*11e0*/  ISETP.NE.AND.EX P0, PT, RZ, RZ, PT, P0 ;  /* 0x000000ffff00720c */ /* 0x000fda0003f05300 */
[----:B------:R-:W-:Y:S05]  /*11f0*/  @!P0 EXIT ;  /* 0x000000000000894d */ /* 0x000fea0003800000 */
[----:B------:R-:W-:Y:S01]  /*1200*/  IADD3 R6, P0, RZ, -R3, RZ ;  /* 0x80000003ff067210 */ /* 0x000fe20007f1e0ff */
[----:B--2---:R-:W-:Y:S01]  /*1210*/  IMAD R17, R7, 0x180, R0 ;  /* 0x0000018007117824 */ /* 0x004fe200078e0200 */
[----:B------:R-:W-:Y:S01]  /*1220*/  ULDC.64 UR4, c[0x0][0x218] ;  /* 0x0000860000047ab9 */ /* 0x000fe20000000a00 */
[----:B------:R-:W-:Y:S01]  /*1230*/  ULDC.64 UR10, c[0x0][0x210] ;  /* 0x00008400000a7ab9 */ /* 0x000fe20000000a00 */
[----:B------:R-:W-:-:S09]  /*1240*/  IADD3.X R16, RZ, -0x1, RZ, P0, !PT ;  /* 0xffffffffff107810 */ /* 0x000fd200007fe4ff */
.L_x_31:
[--C-:B--2---:R-:W-:Y:S01]  /*1250*/  SHF.R.S32.HI R3, RZ, 0x1f, R17.reuse ;  /* 0x0000001fff037819 */ /* 0x104fe20000011411 */
[----:B------:R-:W-:Y:S02]  /*1260*/  IMAD R9, R4, UR8, RZ ;  /* 0x0000000804097c24 */ /* 0x000fe4000f8e02ff */
[----:B------:R-:W-:Y:S02]  /*1270*/  IMAD.MOV.U32 R2, RZ, RZ, R17 ;  /* 0x000000ffff027224 */ /* 0x000fe400078e0011 */
[C---:B------:R-:W-:Y:S02]  /*1280*/  IMAD R9, R12.reuse, UR9, R9 ;  /* 0x000000090c097c24 */ /* 0x040fe4000f8e0209 */
[----:B------:R-:W-:-:S04]  /*1290*/  IMAD.WIDE.U32 R2, R12, UR8, R2 ;  /* 0x000000080c027c25 */ /* 0x000fc8000f8e0002 */
[----:B------:R-:W-:Y:S01]  /*12a0*/  IMAD.IADD R3, R9, 0x1, R3 ;  /* 0x0000000109037824 */ /* 0x000fe200078e0203 */
[----:B------:R-:W-:-:S04]  /*12b0*/  LEA R8, P0, R2, UR10, 0x1 ;  /* 0x0000000a02087c11 */ /* 0x000fc8000f8008ff */
[----:B------:R-:W-:-:S05]  /*12c0*/  LEA.HI.X R9, R2, UR11, R3, 0x1, P0 ;  /* 0x0000000b02097c11 */ /* 0x000fca00080f0c03 */
[----:B------:R-:W2:Y:S01]  /*12d0*/  LDG.E.64 R2, desc[UR6][R8.64] ;  /* 0x0000000608027981 */ /* 0x000ea2000c1e1b00 */
[----:B01----:R-:W-:Y:S01]  /*12e0*/  IMAD R14, R7, 0x80, R0 ;  /* 0x00000080070e7824 */ /* 0x003fe200078e0200 */
[----:B------:R-:W-:Y:S01]  /*12f0*/  IADD3 R17, R17, 0x180, RZ ;  /* 0x0000018011117810 */ /* 0x000fe20007ffe0ff */
[----:B------:R-:W-:-:S03]  /*1300*/  VIADD R7, R7, 0x1 ;  /* 0x0000000107077836 */ /* 0x000fc60000000000 */
[----:B------:R-:W-:-:S04]  /*1310*/  IADD3 R15, P0, R14, R10, RZ ;  /* 0x0000000a0e0f7210 */ /* 0x000fc80007f1e0ff */
[----:B------:R-:W-:Y:S02]  /*1320*/  LEA.HI.X.SX32 R18, R14, R5, 0x1, P0 ;  /* 0x000000050e127211 */ /* 0x000fe400000f0eff */
        /* <DEDUP_REMOVED lines=9> */
        .weak           $__internal_4_$__cuda_sm20_div_u64
        .type           $__internal_4_$__cuda_sm20_div_u64,@function
        .size           $__internal_4_$__cuda_sm20_div_u64,($__internal_5_$__cuda_sm20_rem_u64 - $__internal_4_$__cuda_sm20_div_u64)
$__internal_4_$__cuda_sm20_div_u64:
        /* <DEDUP_REMOVED lines=31> */
[----:B------:R-:W-:Y:S01]  /*15b0*/  IMAD.MOV.U32 R9, RZ, RZ, RZ ;  /* 0x000000ffff097224 */ /* 0x000fe200078e00ff */
[----:B------:R-:W-:Y:S01]  /*15c0*/  IADD3.X R3, R10, R3, RZ, P0, !PT ;  /* 0x000000030a037210 */ /* 0x000fe200007fe4ff */
[----:B------:R-:W-:-:S03]  /*15d0*/  IMAD.HI.U32 R8, R7, R2, RZ ;  /* 0x0000000207087227 */ /* 0x000fc600078e00ff */
[----:B------:R-:W-:Y:S01]  /*15e0*/  IADD3.X R3, RZ, RZ, R3, P3, P1 ;  /* 0x000000ffff037210 */ /* 0x000fe20001fe2403 */
        /* <DEDUP_REMOVED lines=14> */
[----:B------:R-:W-:Y:S01]  /*16d0*/  IMAD.X R12, R14, 0x1, ~R5, P3 ;  /* 0x000000010e0c7824 */ /* 0x000fe200018e0e05 */
[----:B------:R-:W-:Y:S02]  /*16e0*/  IADD3.X R10, RZ, R3, RZ, P1, !PT ;  /* 0x00000003ff0a7210 */ /* 0x000fe40000ffe4ff */
[----:B------:R-:W-:Y:S02]  /*16f0*/  SEL R8, R8, R7, P0 ;  /* 0x0000000708087207 */ /* 0x000fe40000000000 */
[----:B------:R-:W-:-:S02]  /*1700*/  SEL R9, R9, R11, P0 ;  /* 0x0000000b09097207 */ /* 0x000fc40000000000 */
[----:B------:R-:W-:Y:S02]  /*1710*/  SEL R10, R10, R3, P0 ;  /* 0x000000030a0a7207 */ /* 0x000fe40000000000 */
[----:B------:R-:W-:Y:S02]  /*1720*/  IADD3 R3, P3, R8, 0x1, RZ ;  /* 0x0000000108037810 */ /* 0x000fe40007f7e0ff */
[----:B------:R-:W-:Y:S02]  /*1730*/  SEL R12, R12, R14, P0 ;  /* 0x0000000e0c0c7207 */ /* 0x000fe40000000000 */
[----:B------:R-:W-:Y:S01]  /*1740*/  ISETP.GE.U32.AND P0, PT, R9, R4, PT ;  /* 0x000000040900720c */ /* 0x000fe20003f06070 */
[----:B------:R-:W-:Y:S01]  /*1750*/  IMAD.X R7, RZ, RZ, R10, P3 ;  /* 0x000000ffff077224 */ /* 0x000fe200018e060a */
[----:B------:R-:W-:Y:S02]  /*1760*/  ISETP.NE.U32.AND P1, PT, R4, RZ, PT ;  /* 0x000000ff0400720c */ /* 0x000fe40003f25070 */
[----:B------:R-:W-:-:S02]  /*1770*/  ISETP.GE.U32.AND.EX P0, PT, R12, R5, PT, P0 ;  /* 0x000000050c00720c */ /* 0x000fc40003f06100 */
[----:B------:R-:W-:Y:S02]  /*1780*/  ISETP.NE.AND.EX P1, PT, R5, RZ, PT, P1 ;  /* 0x000000ff0500720c */ /* 0x000fe40003f25310 */
[----:B------:R-:W-:Y:S01]  /*1790*/  SEL R5, R7, R10, P0 ;  /* 0x0000000a07057207 */ /* 0x000fe20000000000 */
[----:B------:R-:W-:Y:S01]  /*17a0*/  IMAD.MOV.U32 R7, RZ, RZ, 0x0 ;  /* 0x00000000ff077424 */ /* 0x000fe200078e00ff */
[----:B------:R-:W-:Y:S02]  /*17b0*/  SEL R4, R3, R8, P0 ;  /* 0x0000000803047207 */ /* 0x000fe40000000000 */
[----:B------:R-:W-:Y:S02]  /*17c0*/  SEL R5, R5, 0xffffffff, P1 ;  /* 0xffffffff05057807 */ /* 0x000fe40000800000 */
[----:B------:R-:W-:Y:S01]  /*17d0*/  SEL R4, R4, 0xffffffff, P1 ;  /* 0xffffffff04047807 */ /* 0x000fe20000800000 */
[----:B------:R-:W-:Y:S06]  /*17e0*/  RET.REL.NODEC R6 `(_ZN18transformer_engine15flash_attention18prepare_kernel_fwdI13__nv_bfloat16EEvPKT_PS3_mmmm) ;  /* 0xffffffe806047950 */ /* 0x000fec0003c3ffff */
        .weak           $__internal_5_$__cuda_sm20_rem_u64
        .type           $__internal_5_$__cuda_sm20_rem_u64,@function
        .size           $__internal_5_$__cuda_sm20_rem_u64,(.L_x_49 - $__internal_5_$__cuda_sm20_rem_u64)
$__internal_5_$__cuda_sm20_rem_u64:
        /* <DEDUP_REMOVED lines=17> */
[----:B------:R-:W-:-:S04]  /*1900*/  IADD3 R13, P2, R17, R12, RZ ;  /* 0x0000000c110d7210 */ /* 0x000fc80007f5e0ff */
[----:B------:R-:W-:Y:S01]  /*1910*/  IADD3.X R3, R3, R11, RZ, P0, !PT ;  /* 0x0000000b03037210 */ /* 0x000fe200007fe4ff */
        /* <DEDUP_REMOVED lines=25> */
[----:B------:R-:W-:-:S05]  /*1ab0*/  IMAD R3, R3, R6, R9 ;  /* 0x0000000603037224 */ /* 0x000fca00078e0209 */
[----:B------:R-:W-:Y:S02]  /*1ac0*/  IADD3.X R12, RZ, ~R3, RZ, P1, !PT ;  /* 0x80000003ff0c7210 */ /* 0x000fe40000ffe4ff */
[----:B------:R-:W-:Y:S02]  /*1ad0*/  IADD3 R11, P1, R13, -R6, RZ ;  /* 0x800000060d0b7210 */ /* 0x000fe40007f3e0ff */
[----:B------:R-:W-:-:S03]  /*1ae0*/  ISETP.GE.U32.AND.EX P0, PT, R12, R7, PT, P0 ;  /* 0x000000070c00720c */ /* 0x000fc60003f06100 */
[--C-:B------:R-:W-:Y:S01]  /*1af0*/  IMAD.X R10, R12, 0x1, ~R7.reuse, P1 ;  /* 0x000000010c0a7824 */ /* 0x100fe200008e0e07 */
[----:B------:R-:W-:Y:S02]  /*1b00*/  SEL R11, R11, R13, P0 ;  /* 0x0000000d0b0b7207 */ /* 0x000fe40000000000 */
[----:B------:R-:W-:Y:S02]  /*1b10*/  ISETP.NE.U32.AND P1, PT, R6, RZ, PT ;  /* 0x000000ff0600720c */ /* 0x000fe40003f25070 */
[----:B------:R-:W-:Y:S02]  /*1b20*/  SEL R10, R10, R12, P0 ;  /* 0x0000000c0a0a7207 */ /* 0x000fe40000000000 */
[CC--:B------:R-:W-:Y:S02]  /*1b30*/  IADD3 R3, P2, R11.reuse, -R6.reuse, RZ ;  /* 0x800000060b037210 */ /* 0x0c0fe40007f5e0ff */
[----:B------:R-:W-:Y:S02]  /*1b40*/  ISETP.GE.U32.AND P0, PT, R11, R6, PT ;  /* 0x000000060b00720c */ /* 0x000fe40003f06070 */
[----:B------:R-:W-:Y:S01]  /*1b50*/  ISETP.NE.AND.EX P1, PT, R7, RZ, PT, P1 ;  /* 0x000000ff0700720c */ /* 0x000fe20003f25310 */
[C---:B------:R-:W-:Y:S01]  /*1b60*/  IMAD.X R9, R10.reuse, 0x1, ~R7, P2 ;  /* 0x000000010a097824 */ /* 0x040fe200010e0e07 */
[----:B------:R-:W-:-:S04]  /*1b70*/  ISETP.GE.U32.AND.EX P0, PT, R10, R7, PT, P0 ;  /* 0x000000070a00720c */ /* 0x000fc80003f06100 */
[----:B------:R-:W-:Y:S01]  /*1b80*/  SEL R7, R9, R10, P0 ;  /* 0x0000000a09077207 */ /* 0x000fe20000000000 */
[----:B------:R-:W-:Y:S01]  /*1b90*/  IMAD.MOV.U32 R9, RZ, RZ, 0x0 ;  /* 0x00000000ff097424 */ /* 0x000fe200078e00ff */
[----:B------:R-:W-:Y:S02]  /*1ba0*/  SEL R6, R3, R11, P0 ;  /* 0x0000000b03067207 */ /* 0x000fe40000000000 */
[----:B------:R-:W-:Y:S02]  /*1bb0*/  SEL R7, R7, 0xffffffff, P1 ;  /* 0xffffffff07077807 */ /* 0x000fe40000800000 */
[----:B------:R-:W-:Y:S01]  /*1bc0*/  SEL R6, R6, 0xffffffff, P1 ;  /* 0xffffffff06067807 */ /* 0x000fe20000800000 */
[----:B------:R-:W-:Y:S06]  /*1bd0*/  RET.REL.NODEC R8 `(_ZN18transformer_engine15flash_attention18prepare_kernel_fwdI13__nv_bfloat16EEvPKT_PS3_mmmm) ;  /* 0xffffffe408087950 */ /* 0x000fec0003c3ffff */
.L_x_32:
        /* <DEDUP_REMOVED lines=10> */
.L_x_49:


//--------------------- .text._ZN18transformer_engine15flash_attention18prepare_kernel_fwdI6__halfEEvPKT_PS3_mmmm --------------------------
	.section	.text._ZN18transformer_engine15flash_attention18prepare_kernel_fwdI6__halfEEvPKT_PS3_mmmm,"ax",@progbits
	.align	128
        .global         _ZN18transformer_engine15flash_attention18prepare_kernel_fwdI6__halfEEvPKT_PS3_mmmm
        .type           _ZN18transformer_engine15flash_attention18prepare_kernel_fwdI6__halfEEvPKT_PS3_mmmm,@function
        .size           _ZN18transformer_engine15flash_attention18prepare_kernel_fwdI6__halfEEvPKT_PS3_mmmm,(.L_x_51 - _ZN18transformer_engine15flash_attention18prepare_kernel_fwdI6__halfEEvPKT_PS3_mmmm)
        .other          _ZN18transformer_engine15flash_attention18prepare_kernel_fwdI6__halfEEvPKT_PS3_mmmm,@"STO_CUDA_ENTRY STV_DEFAULT"
_ZN18transformer_engine15flash_attention18prepare_kernel_fwdI6__halfEEvPKT_PS3_mmmm:
.text._ZN18transformer_engine15flash_attention18prepare_kernel_fwdI6__halfEEvPKT_PS3_mmmm:
        /* <DEDUP_REMOVED lines=13> */
[----:B------:R-:W-:Y:S05]  /*00d0*/  CALL.REL.NOINC `($__internal_6_$__cuda_sm20_div_u64) ;  /* 0x0000001000b87944 */ /* 0x000fea0003c00000 */
[----:B------:R-:W-:Y:S05]  /*00e0*/  BRA `(.L_x_34) ;  /* 0x0000000000507947 */ /* 0x000fea0003800000 */
.L_x_33:
        /* <DEDUP_REMOVED lines=20> */
.L_x_34:
[----:B------:R-:W-:Y:S02]  /*0230*/  ULDC.64 UR4, c[0x0][0x228] ;  /* 0x00008a0000047ab9 */ /* 0x000fe40000000a00 */
[----:B------:R-:W-:-:S04]  /*0240*/  ISETP.GE.U32.AND P0, PT, R4, UR4, PT ;  /* 0x0000000404007c0c */ /* 0x000fc8000bf06070 */
[----:B------:R-:W-:-:S13]  /*0250*/  ISETP.GE.U32.AND.EX P0, PT, R5, UR5, PT, P0 ;  /* 0x0000000505007c0c */ /* 0x000fda000bf06100 */
[----:B------:R-:W-:Y:S05]  /*0260*/  @P0 EXIT ;  /* 0x000000000000094d */ /* 0x000fea0003800000 */
[----:B------:R-:W-:Y:S05]  /*0270*/  @!P2 BRA `(.L_x_35) ;  /* 0x00000000000ca947 */ /* 0x000fea0003800000 */
[----:B------:R-:W-:-:S07]  /*0280*/  MOV R8, 0x2a0 ;  /* 0x000002a000087802 */ /* 0x000fce0000000f00 */
[----:B------:R-:W-:Y:S05]  /*0290*/  CALL.REL.NOINC `($__internal_7_$__cuda_sm20_rem_u64) ;  /* 0x0000001400547944 */ /* 0x000fea0003c00000 */
[----:B------:R-:W-:Y:S05]  /*02a0*/  BRA `(.L_x_36) ;  /* 0x0000000000507947 */ /* 0x000fea0003800000 */
.L_x_35:
        /* <DEDUP_REMOVED lines=20> */
.L_x_36:
        /* <DEDUP_REMOVED lines=54> */
.L_x_40:
        /* <DEDUP_REMOVED lines=85> */
.L_x_39:
        /* <DEDUP_REMOVED lines=52> */
.L_x_41:
[----:B------:R-:W-:-:S04]  /*0fe0*/  ISETP.NE.U32.AND P1, PT, R8, RZ, PT ;  /* 0x000000ff0800720c */ /* 0x000fc80003f25070 */
[----:B------:R-:W-:-:S13]  /*0ff0*/  ISETP.NE.OR.EX P0, PT, R6, RZ, P0, P1 ;  /* 0x000000ff0600720c */ /* 0x000fda0000705710 */
[----:B------:R-:W-:Y:S05]  /*1000*/  @!P0 BRA `(.L_x_37) ;  /* 0x0000000000708947 */ /* 0x000fea0003800000 */
.L_x_38:
        /* <DEDUP_REMOVED lines=28> */
.L_x_37:
        /* <DEDUP_REMOVED lines=8> */
.L_x_42:
        /* <DEDUP_REMOVED lines=23> */
        .weak           $__internal_6_$__cuda_sm20_div_u64
        .type           $__internal_6_$__cuda_sm20_div_u64,@function
        .size           $__internal_6_$__cuda_sm20_div_u64,($__internal_7_$__cuda_sm20_rem_u64 - $__internal_6_$__cuda_sm20_div_u64)
$__internal_6_$__cuda_sm20_div_u64:
        /* <DEDUP_REMOVED lines=66> */
[----:B------:R-:W-:Y:S06]  /*17e0*/  RET.REL.NODEC R6 `(_ZN18transformer_engine15flash_attention18prepare_kernel_fwdI6__halfEEvPKT_PS3_mmmm) ;  /* 0xffffffe806047950 */ /* 0x000fec0003c3ffff */
        .weak           $__internal_7_$__cuda_sm20_rem_u64
        .type           $__internal_7_$__cuda_sm20_rem_u64,@function
        .size           $__internal_7_$__cuda_sm20_rem_u64,(.L_x_51 - $__internal_7_$__cuda_sm20_rem_u64)
$__internal_7_$__cuda_sm20_rem_u64:
        /* <DEDUP_REMOVED lines=62> */
[----:B------:R-:W-:Y:S06]  /*1bd0*/  RET.REL.NODEC R8 `(_ZN18transformer_engine15flash_attention18prepare_kernel_fwdI6__halfEEvPKT_PS3_mmmm) ;  /* 0xffffffe408087950 */ /* 0x000fec0003c3ffff */
.L_x_43:
        /* <DEDUP_REMOVED lines=10> */
.L_x_51:


//--------------------- .nv.shared.reserved.0     --------------------------
	.section	.nv.shared.reserved.0,"aw",@nobits
	.weak		__nv_reservedSMEM_offset_0_alias
	.size		__nv_reservedSMEM_offset_0_alias, 0, 0
	.other		__nv_reservedSMEM_offset_0_alias,@"STO_CUDA_RESERVED_SHARED STV_DEFAULT"
__nv_reservedSMEM_offset_0_alias:
	.zero		0


//--------------------- .nv.constant0._ZN18transformer_engine15flash_attention18prepare_kernel_bwdI13__nv_bfloat16EEvPKT_S5_S5_PS3_mmmm --------------------------
	.section	.nv.constant0._ZN18transformer_engine15flash_attention18prepare_kernel_bwdI13__nv_bfloat16EEvPKT_S5_S5_PS3_mmmm,"a",@progbits
	.sectionflags	@""
	.align	4
.nv.constant0._ZN18transformer_engine15flash_attention18prepare_kernel_bwdI13__nv_bfloat16EEvPKT_S5_S5_PS3_mmmm:
	.zero		592


//--------------------- .nv.constant0._ZN18transformer_engine15flash_attention18prepare_kernel_bwdI6__halfEEvPKT_S5_S5_PS3_mmmm --------------------------
	.section	.nv.constant0._ZN18transformer_engine15flash_attention18prepare_kernel_bwdI6__halfEEvPKT_S5_S5_PS3_mmmm,"a",@progbits
	.sectionflags	@""
	.align	4
.nv.constant0._ZN18transformer_engine15flash_attention18prepare_kernel_bwdI6__halfEEvPKT_S5_S5_PS3_mmmm:
	.zero		592


//--------------------- .nv.constant0._ZN18transformer_engine15flash_attention18prepare_kernel_fwdI13__nv_bfloat16EEvPKT_PS3_mmmm --------------------------
	.section	.nv.constant0._ZN18transformer_engine15flash_attention18prepare_kernel_fwdI13__nv_bfloat16EEvPKT_PS3_mmmm,"a",@progbits
	.sectionflags	@""
	.align	4
.nv.constant0._ZN18transformer_engine15flash_attention18prepare_kernel_fwdI13__nv_bfloat16EEvPKT_PS3_mmmm:
	.zero		576


//--------------------- .nv.constant0._ZN18transformer_engine15flash_attention18prepare_kernel_fwdI6__halfEEvPKT_PS3_mmmm --------------------------
	.section	.nv.constant0._ZN18transformer_engine15flash_attention18prepare_kernel_fwdI6__halfEEvPKT_PS3_mmmm,"a",@progbits
	.sectionflags	@""
	.align	4
.nv.constant0._ZN18transformer_engine15flash_attention18prepare_kernel_fwdI6__halfEEvPKT_PS3_mmmm:
	.zero		576


//--------------------- SYMBOLS --------------------------

	.type		.nv.reservedSmem.offset0,@object
	.size		.nv.reservedSmem.offset0,0x4
